//
// Generated by NVIDIA NVVM Compiler
//
// Compiler Build ID: CL-36424714
// Cuda compilation tools, release 13.0, V13.0.88
// Based on NVVM 20.0.0
//

.version 9.0
.target sm_100
.address_size 64

	// .globl	_Z3addiPfS_

.visible .entry _Z3addiPfS_(
	.param .u32 _Z3addiPfS__param_0,
	.param .u64 .ptr .align 1 _Z3addiPfS__param_1,
	.param .u64 .ptr .align 1 _Z3addiPfS__param_2
)
{
	.reg .pred 	%p<30>;
	.reg .b32 	%r<51>;
	.reg .b32 	%f<136>;
	.reg .b64 	%rd<76>;

	ld.param.u32 	%r20, [_Z3addiPfS__param_0];
	ld.param.u64 	%rd26, [_Z3addiPfS__param_1];
	ld.param.u64 	%rd27, [_Z3addiPfS__param_2];
	cvta.to.global.u64 	%rd1, %rd27;
	cvta.to.global.u64 	%rd2, %rd26;
	mov.u32 	%r48, %tid.x;
	mov.u32 	%r2, %ntid.x;
	cvt.s64.s32 	%rd3, %r20;
	setp.eq.s32 	%p1, %r20, 0;
	@%p1 bra 	$L__BB0_12;
	setp.lt.u32 	%p2, %r20, 8;
	mov.b64 	%rd68, 0;
	@%p2 bra 	$L__BB0_4;
	and.b64  	%rd68, %rd3, -8;
	add.s64 	%rd73, %rd2, 16;
	add.s64 	%rd72, %rd1, 16;
	mov.u64 	%rd74, %rd68;
$L__BB0_3:
	.pragma "nounroll";
	mov.b32 	%r21, 1099238195;
	st.global.u32 	[%rd73+-16], %r21;
	mov.b32 	%r22, 1104578844;
	st.global.u32 	[%rd72+-16], %r22;
	st.global.u32 	[%rd73+-12], %r21;
	st.global.u32 	[%rd72+-12], %r22;
	st.global.u32 	[%rd73+-8], %r21;
	st.global.u32 	[%rd72+-8], %r22;
	st.global.u32 	[%rd73+-4], %r21;
	st.global.u32 	[%rd72+-4], %r22;
	st.global.u32 	[%rd73], %r21;
	st.global.u32 	[%rd72], %r22;
	st.global.u32 	[%rd73+4], %r21;
	st.global.u32 	[%rd72+4], %r22;
	st.global.u32 	[%rd73+8], %r21;
	st.global.u32 	[%rd72+8], %r22;
	st.global.u32 	[%rd73+12], %r21;
	st.global.u32 	[%rd72+12], %r22;
	add.s64 	%rd74, %rd74, -8;
	add.s64 	%rd73, %rd73, 32;
	add.s64 	%rd72, %rd72, 32;
	setp.eq.s64 	%p3, %rd74, 0;
	@%p3 bra 	$L__BB0_4;
	bra.uni 	$L__BB0_3;
$L__BB0_4:
	and.b32  	%r23, %r20, 7;
	setp.eq.s32 	%p4, %r23, 0;
	@%p4 bra 	$L__BB0_12;
	and.b64  	%rd29, %rd3, 7;
	add.s64 	%rd30, %rd29, -1;
	setp.lt.u64 	%p5, %rd30, 3;
	@%p5 bra 	$L__BB0_7;
	shl.b64 	%rd31, %rd68, 2;
	add.s64 	%rd32, %rd2, %rd31;
	mov.b32 	%r24, 1099238195;
	st.global.u32 	[%rd32], %r24;
	add.s64 	%rd33, %rd1, %rd31;
	mov.b32 	%r25, 1104578844;
	st.global.u32 	[%rd33], %r25;
	st.global.u32 	[%rd32+4], %r24;
	st.global.u32 	[%rd33+4], %r25;
	st.global.u32 	[%rd32+8], %r24;
	st.global.u32 	[%rd33+8], %r25;
	st.global.u32 	[%rd32+12], %r24;
	st.global.u32 	[%rd33+12], %r25;
	add.s64 	%rd68, %rd68, 4;
$L__BB0_7:
	and.b32  	%r26, %r20, 3;
	setp.eq.s32 	%p6, %r26, 0;
	@%p6 bra 	$L__BB0_12;
	setp.eq.s32 	%p7, %r26, 1;
	@%p7 bra 	$L__BB0_10;
	shl.b64 	%rd34, %rd68, 2;
	add.s64 	%rd35, %rd2, %rd34;
	mov.b32 	%r27, 1099238195;
	st.global.u32 	[%rd35], %r27;
	add.s64 	%rd36, %rd1, %rd34;
	mov.b32 	%r28, 1104578844;
	st.global.u32 	[%rd36], %r28;
	st.global.u32 	[%rd35+4], %r27;
	st.global.u32 	[%rd36+4], %r28;
	add.s64 	%rd68, %rd68, 2;
$L__BB0_10:
	and.b32  	%r29, %r20, 1;
	setp.eq.b32 	%p8, %r29, 1;
	not.pred 	%p9, %p8;
	@%p9 bra 	$L__BB0_12;
	shl.b64 	%rd37, %rd68, 2;
	add.s64 	%rd38, %rd2, %rd37;
	mov.b32 	%r30, 1099238195;
	st.global.u32 	[%rd38], %r30;
	add.s64 	%rd39, %rd1, %rd37;
	mov.b32 	%r31, 1104578844;
	st.global.u32 	[%rd39], %r31;
$L__BB0_12:
	setp.ge.s32 	%p10, %r48, %r20;
	@%p10 bra 	$L__BB0_22;
	add.s32 	%r32, %r48, %r2;
	max.u32 	%r33, %r20, %r32;
	setp.lt.u32 	%p11, %r32, %r20;
	selp.u32 	%r34, 1, 0, %p11;
	add.s32 	%r35, %r32, %r34;
	sub.s32 	%r36, %r33, %r35;
	div.u32 	%r37, %r36, %r2;
	add.s32 	%r3, %r37, %r34;
	add.s32 	%r38, %r3, 1;
	and.b32  	%r4, %r38, 3;
	and.b32  	%r5, %r3, 3;
	setp.eq.s32 	%p12, %r5, 3;
	mov.u32 	%r49, %r48;
	@%p12 bra 	$L__BB0_16;
	mul.wide.u32 	%rd71, %r48, 4;
	mul.wide.u32 	%rd13, %r2, 4;
	neg.s32 	%r45, %r4;
	mad.lo.s32 	%r49, %r2, %r4, %r48;
$L__BB0_15:
	.pragma "nounroll";
	add.s64 	%rd40, %rd2, %rd71;
	ld.global.f32 	%f1, [%rd40];
	add.s64 	%rd41, %rd1, %rd71;
	ld.global.f32 	%f2, [%rd41];
	add.f32 	%f3, %f1, %f2;
	st.global.f32 	[%rd41], %f3;
	mul.f32 	%f4, %f3, 0f3F000000;
	st.global.f32 	[%rd40], %f4;
	add.s64 	%rd71, %rd71, %rd13;
	add.s32 	%r45, %r45, 1;
	setp.ne.s32 	%p13, %r45, 0;
	@%p13 bra 	$L__BB0_15;
$L__BB0_16:
	setp.lt.u32 	%p14, %r3, 3;
	@%p14 bra 	$L__BB0_17;
	bra.uni 	$L__BB0_23;
$L__BB0_17:
	setp.eq.s32 	%p16, %r5, 3;
	@%p16 bra 	$L__BB0_20;
	mul.wide.u32 	%rd75, %r48, 4;
	mul.wide.u32 	%rd23, %r2, 4;
	neg.s32 	%r47, %r4;
	mad.lo.s32 	%r48, %r2, %r4, %r48;
$L__BB0_19:
	.pragma "nounroll";
	add.s64 	%rd54, %rd2, %rd75;
	ld.global.f32 	%f21, [%rd54];
	add.s64 	%rd55, %rd1, %rd75;
	ld.global.f32 	%f22, [%rd55];
	fma.rn.f32 	%f23, %f22, 0f3FA66666, %f21;
	sqrt.rn.f32 	%f24, %f22;
	mul.f32 	%f25, %f21, 0f3F000000;
	abs.f32 	%f26, %f25;
	lg2.approx.f32 	%f27, %f26;
	mul.f32 	%f28, %f27, 0fBF2AAAAB;
	ex2.approx.ftz.f32 	%f29, %f28;
	mul.f32 	%f30, %f26, %f29;
	neg.f32 	%f31, %f30;
	mul.f32 	%f32, %f29, %f31;
	fma.rn.f32 	%f33, %f30, %f32, 0f3F800000;
	mul.f32 	%f34, %f33, 0f3EAAAAAB;
	fma.rn.f32 	%f35, %f30, %f34, %f30;
	setp.lt.f32 	%p17, %f25, 0f00000000;
	neg.f32 	%f36, %f35;
	selp.f32 	%f37, %f36, %f35, %p17;
	add.f32 	%f38, %f25, %f25;
	setp.eq.f32 	%p18, %f38, %f25;
	selp.f32 	%f39, %f38, %f37, %p18;
	mul.f32 	%f40, %f24, %f39;
	div.rn.f32 	%f41, %f40, 0f40400000;
	div.rn.f32 	%f42, %f23, %f41;
	st.global.f32 	[%rd55], %f42;
	mul.f32 	%f43, %f42, 0f3F000000;
	st.global.f32 	[%rd54], %f43;
	add.s64 	%rd75, %rd75, %rd23;
	add.s32 	%r47, %r47, 1;
	setp.ne.s32 	%p19, %r47, 0;
	@%p19 bra 	$L__BB0_19;
$L__BB0_20:
	setp.lt.u32 	%p20, %r3, 3;
	@%p20 bra 	$L__BB0_22;
$L__BB0_21:
	mul.wide.u32 	%rd56, %r48, 4;
	add.s64 	%rd57, %rd2, %rd56;
	ld.global.f32 	%f44, [%rd57];
	add.s64 	%rd58, %rd1, %rd56;
	ld.global.f32 	%f45, [%rd58];
	fma.rn.f32 	%f46, %f45, 0f3FA66666, %f44;
	sqrt.rn.f32 	%f47, %f45;
	mul.f32 	%f48, %f44, 0f3F000000;
	abs.f32 	%f49, %f48;
	lg2.approx.f32 	%f50, %f49;
	mul.f32 	%f51, %f50, 0fBF2AAAAB;
	ex2.approx.ftz.f32 	%f52, %f51;
	mul.f32 	%f53, %f49, %f52;
	neg.f32 	%f54, %f53;
	mul.f32 	%f55, %f52, %f54;
	fma.rn.f32 	%f56, %f53, %f55, 0f3F800000;
	mul.f32 	%f57, %f56, 0f3EAAAAAB;
	fma.rn.f32 	%f58, %f53, %f57, %f53;
	setp.lt.f32 	%p21, %f48, 0f00000000;
	neg.f32 	%f59, %f58;
	selp.f32 	%f60, %f59, %f58, %p21;
	add.f32 	%f61, %f48, %f48;
	setp.eq.f32 	%p22, %f61, %f48;
	selp.f32 	%f62, %f61, %f60, %p22;
	mul.f32 	%f63, %f47, %f62;
	div.rn.f32 	%f64, %f63, 0f40400000;
	div.rn.f32 	%f65, %f46, %f64;
	st.global.f32 	[%rd58], %f65;
	mul.f32 	%f66, %f65, 0f3F000000;
	st.global.f32 	[%rd57], %f66;
	add.s32 	%r42, %r48, %r2;
	mul.wide.u32 	%rd59, %r42, 4;
	add.s64 	%rd60, %rd2, %rd59;
	ld.global.f32 	%f67, [%rd60];
	add.s64 	%rd61, %rd1, %rd59;
	ld.global.f32 	%f68, [%rd61];
	fma.rn.f32 	%f69, %f68, 0f3FA66666, %f67;
	sqrt.rn.f32 	%f70, %f68;
	mul.f32 	%f71, %f67, 0f3F000000;
	abs.f32 	%f72, %f71;
	lg2.approx.f32 	%f73, %f72;
	mul.f32 	%f74, %f73, 0fBF2AAAAB;
	ex2.approx.ftz.f32 	%f75, %f74;
	mul.f32 	%f76, %f72, %f75;
	neg.f32 	%f77, %f76;
	mul.f32 	%f78, %f75, %f77;
	fma.rn.f32 	%f79, %f76, %f78, 0f3F800000;
	mul.f32 	%f80, %f79, 0f3EAAAAAB;
	fma.rn.f32 	%f81, %f76, %f80, %f76;
	setp.lt.f32 	%p23, %f71, 0f00000000;
	neg.f32 	%f82, %f81;
	selp.f32 	%f83, %f82, %f81, %p23;
	add.f32 	%f84, %f71, %f71;
	setp.eq.f32 	%p24, %f84, %f71;
	selp.f32 	%f85, %f84, %f83, %p24;
	mul.f32 	%f86, %f70, %f85;
	div.rn.f32 	%f87, %f86, 0f40400000;
	div.rn.f32 	%f88, %f69, %f87;
	st.global.f32 	[%rd61], %f88;
	mul.f32 	%f89, %f88, 0f3F000000;
	st.global.f32 	[%rd60], %f89;
	add.s32 	%r43, %r42, %r2;
	mul.wide.u32 	%rd62, %r43, 4;
	add.s64 	%rd63, %rd2, %rd62;
	ld.global.f32 	%f90, [%rd63];
	add.s64 	%rd64, %rd1, %rd62;
	ld.global.f32 	%f91, [%rd64];
	fma.rn.f32 	%f92, %f91, 0f3FA66666, %f90;
	sqrt.rn.f32 	%f93, %f91;
	mul.f32 	%f94, %f90, 0f3F000000;
	abs.f32 	%f95, %f94;
	lg2.approx.f32 	%f96, %f95;
	mul.f32 	%f97, %f96, 0fBF2AAAAB;
	ex2.approx.ftz.f32 	%f98, %f97;
	mul.f32 	%f99, %f95, %f98;
	neg.f32 	%f100, %f99;
	mul.f32 	%f101, %f98, %f100;
	fma.rn.f32 	%f102, %f99, %f101, 0f3F800000;
	mul.f32 	%f103, %f102, 0f3EAAAAAB;
	fma.rn.f32 	%f104, %f99, %f103, %f99;
	setp.lt.f32 	%p25, %f94, 0f00000000;
	neg.f32 	%f105, %f104;
	selp.f32 	%f106, %f105, %f104, %p25;
	add.f32 	%f107, %f94, %f94;
	setp.eq.f32 	%p26, %f107, %f94;
	selp.f32 	%f108, %f107, %f106, %p26;
	mul.f32 	%f109, %f93, %f108;
	div.rn.f32 	%f110, %f109, 0f40400000;
	div.rn.f32 	%f111, %f92, %f110;
	st.global.f32 	[%rd64], %f111;
	mul.f32 	%f112, %f111, 0f3F000000;
	st.global.f32 	[%rd63], %f112;
	add.s32 	%r44, %r43, %r2;
	mul.wide.u32 	%rd65, %r44, 4;
	add.s64 	%rd66, %rd2, %rd65;
	ld.global.f32 	%f113, [%rd66];
	add.s64 	%rd67, %rd1, %rd65;
	ld.global.f32 	%f114, [%rd67];
	fma.rn.f32 	%f115, %f114, 0f3FA66666, %f113;
	sqrt.rn.f32 	%f116, %f114;
	mul.f32 	%f117, %f113, 0f3F000000;
	abs.f32 	%f118, %f117;
	lg2.approx.f32 	%f119, %f118;
	mul.f32 	%f120, %f119, 0fBF2AAAAB;
	ex2.approx.ftz.f32 	%f121, %f120;
	mul.f32 	%f122, %f118, %f121;
	neg.f32 	%f123, %f122;
	mul.f32 	%f124, %f121, %f123;
	fma.rn.f32 	%f125, %f122, %f124, 0f3F800000;
	mul.f32 	%f126, %f125, 0f3EAAAAAB;
	fma.rn.f32 	%f127, %f122, %f126, %f122;
	setp.lt.f32 	%p27, %f117, 0f00000000;
	neg.f32 	%f128, %f127;
	selp.f32 	%f129, %f128, %f127, %p27;
	add.f32 	%f130, %f117, %f117;
	setp.eq.f32 	%p28, %f130, %f117;
	selp.f32 	%f131, %f130, %f129, %p28;
	mul.f32 	%f132, %f116, %f131;
	div.rn.f32 	%f133, %f132, 0f40400000;
	div.rn.f32 	%f134, %f115, %f133;
	st.global.f32 	[%rd67], %f134;
	mul.f32 	%f135, %f134, 0f3F000000;
	st.global.f32 	[%rd66], %f135;
	add.s32 	%r48, %r44, %r2;
	setp.lt.s32 	%p29, %r48, %r20;
	@%p29 bra 	$L__BB0_21;
$L__BB0_22:
	ret;
$L__BB0_23:
	mul.wide.u32 	%rd42, %r49, 4;
	add.s64 	%rd43, %rd2, %rd42;
	ld.global.f32 	%f5, [%rd43];
	add.s64 	%rd44, %rd1, %rd42;
	ld.global.f32 	%f6, [%rd44];
	add.f32 	%f7, %f5, %f6;
	st.global.f32 	[%rd44], %f7;
	mul.f32 	%f8, %f7, 0f3F000000;
	st.global.f32 	[%rd43], %f8;
	add.s32 	%r39, %r49, %r2;
	mul.wide.u32 	%rd45, %r39, 4;
	add.s64 	%rd46, %rd2, %rd45;
	ld.global.f32 	%f9, [%rd46];
	add.s64 	%rd47, %rd1, %rd45;
	ld.global.f32 	%f10, [%rd47];
	add.f32 	%f11, %f9, %f10;
	st.global.f32 	[%rd47], %f11;
	mul.f32 	%f12, %f11, 0f3F000000;
	st.global.f32 	[%rd46], %f12;
	add.s32 	%r40, %r39, %r2;
	mul.wide.u32 	%rd48, %r40, 4;
	add.s64 	%rd49, %rd2, %rd48;
	ld.global.f32 	%f13, [%rd49];
	add.s64 	%rd50, %rd1, %rd48;
	ld.global.f32 	%f14, [%rd50];
	add.f32 	%f15, %f13, %f14;
	st.global.f32 	[%rd50], %f15;
	mul.f32 	%f16, %f15, 0f3F000000;
	st.global.f32 	[%rd49], %f16;
	add.s32 	%r41, %r40, %r2;
	mul.wide.u32 	%rd51, %r41, 4;
	add.s64 	%rd52, %rd2, %rd51;
	ld.global.f32 	%f17, [%rd52];
	add.s64 	%rd53, %rd1, %rd51;
	ld.global.f32 	%f18, [%rd53];
	add.f32 	%f19, %f17, %f18;
	st.global.f32 	[%rd53], %f19;
	mul.f32 	%f20, %f19, 0f3F000000;
	st.global.f32 	[%rd52], %f20;
	add.s32 	%r49, %r41, %r2;
	setp.lt.s32 	%p15, %r49, %r20;
	@%p15 bra 	$L__BB0_23;
	bra.uni 	$L__BB0_17;

}


// ===== COMPILED SASS (sm_100) =====

	.target	sm_100

	.elftype	@"ET_EXEC"


//--------------------- .note.nv.tkinfo           --------------------------
	.section	.note.nv.tkinfo,"",@"SHT_NOTE"
	.sectionflags	@"SHF_NOTE_NV_TKINFO"
	.tkinfo
        /*0018*/ 	.word	0x00000002
        /*0030*/ 	.string	""
        /*0030*/ 	.string	"ptxas"
        /*0030*/ 	.string	"Cuda compilation tools, release 13.0, V13.0.88"
        /*0030*/ 	.string	"Build cuda_13.0.r13.0/compiler.36424714_0"
        /*0030*/ 	.string	"-arch sm_100 -m 64 "



//--------------------- .note.nv.cuinfo           --------------------------
	.section	.note.nv.cuinfo,"",@"SHT_NOTE"
	.sectionflags	@"SHF_NOTE_NV_CUINFO"
        /*0018*/ 	.short	0x0002
        /*001a*/ 	.short	0x0064
        /*001c*/ 	.short	0x0082
	.zero		2


//--------------------- .nv.info                  --------------------------
	.section	.nv.info,"",@"SHT_CUDA_INFO"
	.align	4


	//----- nvinfo : EIATTR_REGCOUNT
	.align		4
        /*0000*/ 	.byte	0x04, 0x2f
        /*0002*/ 	.short	(.L_1 - .L_0)
	.align		4
.L_0:
        /*0004*/ 	.word	index@(_Z3addiPfS_)
        /*0008*/ 	.word	0x00000020


	//----- nvinfo : EIATTR_FRAME_SIZE
	.align		4
.L_1:
        /*000c*/ 	.byte	0x04, 0x11
        /*000e*/ 	.short	(.L_3 - .L_2)
	.align		4
.L_2:
        /*0010*/ 	.word	index@($__internal_1_$__cuda_sm3x_div_rn_noftz_f32_slowpath)
        /*0014*/ 	.word	0x00000000


	//----- nvinfo : EIATTR_FRAME_SIZE
	.align		4
.L_3:
        /*0018*/ 	.byte	0x04, 0x11
        /*001a*/ 	.short	(.L_5 - .L_4)
	.align		4
.L_4:
        /*001c*/ 	.word	index@($__internal_0_$__cuda_sm20_sqrt_rn_f32_slowpath)
        /*0020*/ 	.word	0x00000000


	//----- nvinfo : EIATTR_FRAME_SIZE
	.align		4
.L_5:
        /*0024*/ 	.byte	0x04, 0x11
        /*0026*/ 	.short	(.L_7 - .L_6)
	.align		4
.L_6:
        /*0028*/ 	.word	index@(_Z3addiPfS_)
        /*002c*/ 	.word	0x00000000


	//----- nvinfo : EIATTR_MIN_STACK_SIZE
	.align		4
.L_7:
        /*0030*/ 	.byte	0x04, 0x12
        /*0032*/ 	.short	(.L_9 - .L_8)
	.align		4
.L_8:
        /*0034*/ 	.word	index@(_Z3addiPfS_)
        /*0038*/ 	.word	0x00000000
.L_9:


//--------------------- .nv.compat                --------------------------
	.section	.nv.compat,"",@"SHT_CUDA_COMPAT_INFO"
	.align	4
        /*0000*/ 	.byte	0x02, 0x09, 0x00, 0x00, 0x02, 0x02, 0x01, 0x00, 0x02, 0x05, 0x05, 0x00, 0x03, 0x07, 0x01, 0x01
        /*0010*/ 	.byte	0x02, 0x03, 0x00, 0x00, 0x02, 0x06, 0x01, 0x00, 0x04, 0x0b, 0x08, 0x00, 0x01, 0x00, 0x00, 0x00
        /*0020*/ 	.byte	0x00, 0x00, 0x00, 0x00


//--------------------- .nv.info._Z3addiPfS_      --------------------------
	.section	.nv.info._Z3addiPfS_,"",@"SHT_CUDA_INFO"
	.sectionflags	@""
	.align	4


	//----- nvinfo : EIATTR_CUDA_API_VERSION
	.align		4
        /*0000*/ 	.byte	0x04, 0x37
        /*0002*/ 	.short	(.L_11 - .L_10)
.L_10:
        /*0004*/ 	.word	0x00000082


	//----- nvinfo : EIATTR_KPARAM_INFO
	.align		4
.L_11:
        /*0008*/ 	.byte	0x04, 0x17
        /*000a*/ 	.short	(.L_13 - .L_12)
.L_12:
        /*000c*/ 	.word	0x00000000
        /*0010*/ 	.short	0x0002
        /*0012*/ 	.short	0x0010
        /*0014*/ 	.byte	0x00, 0xf5, 0x21, 0x00


	//----- nvinfo : EIATTR_KPARAM_INFO
	.align		4
.L_13:
        /*0018*/ 	.byte	0x04, 0x17
        /*001a*/ 	.short	(.L_15 - .L_14)
.L_14:
        /*001c*/ 	.word	0x00000000
        /*0020*/ 	.short	0x0001
        /*0022*/ 	.short	0x0008
        /*0024*/ 	.byte	0x00, 0xf5, 0x21, 0x00


	//----- nvinfo : EIATTR_KPARAM_INFO
	.align		4
.L_15:
        /*0028*/ 	.byte	0x04, 0x17
        /*002a*/ 	.short	(.L_17 - .L_16)
.L_16:
        /*002c*/ 	.word	0x00000000
        /*0030*/ 	.short	0x0000
        /*0032*/ 	.short	0x0000
        /*0034*/ 	.byte	0x00, 0xf0, 0x11, 0x00


	//----- nvinfo : EIATTR_SPARSE_MMA_MASK
	.align		4
.L_17:
        /*0038*/ 	.byte	0x03, 0x50
        /*003a*/ 	.short	0x0000


	//----- nvinfo : EIATTR_MAXREG_COUNT
	.align		4
        /*003c*/ 	.byte	0x03, 0x1b
        /*003e*/ 	.short	0x00ff


	//----- nvinfo : EIATTR_MERCURY_ISA_VERSION
	.align		4
        /*0040*/ 	.byte	0x03, 0x5f
        /*0042*/ 	.short	0x0101


	//----- nvinfo : EIATTR_VRC_CTA_INIT_COUNT
	.align		4
        /*0044*/ 	.byte	0x02, 0x4a
	.zero		1
	.zero		1


	//----- nvinfo : EIATTR_EXIT_INSTR_OFFSETS
	.align		4
        /*0048*/ 	.byte	0x04, 0x1c
        /*004a*/ 	.short	(.L_19 - .L_18)


	//   ....[0]....
.L_18:
        /*004c*/ 	.word	0x00000840


	//   ....[1]....
        /*0050*/ 	.word	0x000013b0


	//   ....[2]....
        /*0054*/ 	.word	0x00002560


	//----- nvinfo : EIATTR_CRS_STACK_SIZE
	.align		4
.L_19:
        /*0058*/ 	.byte	0x04, 0x1e
        /*005a*/ 	.short	(.L_21 - .L_20)
.L_20:
        /*005c*/ 	.word	0x00000000


	//----- nvinfo : EIATTR_CBANK_PARAM_SIZE
	.align		4
.L_21:
        /*0060*/ 	.byte	0x03, 0x19
        /*0062*/ 	.short	0x0018


	//----- nvinfo : EIATTR_PARAM_CBANK
	.align		4
        /*0064*/ 	.byte	0x04, 0x0a
        /*0066*/ 	.short	(.L_23 - .L_22)
	.align		4
.L_22:
        /*0068*/ 	.word	index@(.nv.constant0._Z3addiPfS_)
        /*006c*/ 	.short	0x0380
        /*006e*/ 	.short	0x0018


	//----- nvinfo : EIATTR_SW_WAR
	.align		4
.L_23:
        /*0070*/ 	.byte	0x04, 0x36
        /*0072*/ 	.short	(.L_25 - .L_24)
.L_24:
        /*0074*/ 	.word	0x00000008
.L_25:


//--------------------- .nv.callgraph             --------------------------
	.section	.nv.callgraph,"",@"SHT_CUDA_CALLGRAPH"
	.align	4
	.sectionentsize	8
	.align		4
        /*0000*/ 	.word	0x00000000
	.align		4
        /*0004*/ 	.word	0xffffffff
	.align		4
        /*0008*/ 	.word	0x00000000
	.align		4
        /*000c*/ 	.word	0xfffffffe
	.align		4
        /*0010*/ 	.word	0x00000000
	.align		4
        /*0014*/ 	.word	0xfffffffd
	.align		4
        /*0018*/ 	.word	0x00000000
	.align		4
        /*001c*/ 	.word	0xfffffffc


//--------------------- .text._Z3addiPfS_         --------------------------
	.section	.text._Z3addiPfS_,"ax",@progbits
	.align	128
        .global         _Z3addiPfS_
        .type           _Z3addiPfS_,@function
        .size           _Z3addiPfS_,(.L_x_64 - _Z3addiPfS_)
        .other          _Z3addiPfS_,@"STO_CUDA_ENTRY STV_DEFAULT"
_Z3addiPfS_:
.text._Z3addiPfS_:
[----:B------:R-:W-:Y:S01]  /*0000*/  LDC R1, c[0x0][0x37c] ;  /* 0x0000df00ff017b82 */ /* 0x000fe20000000800 */
[----:B------:R-:W0:Y:S01]  /*0010*/  LDCU UR17, c[0x0][0x380] ;  /* 0x00007000ff1177ac */ /* 0x000e220008000800 */
[----:B------:R-:W1:Y:S06]  /*0020*/  S2R R23, SR_TID.X ;  /* 0x0000000000177919 */ /* 0x000e6c0000002100 */
[----:B------:R-:W2:Y:S01]  /*0030*/  LDC R4, c[0x0][0x360] ;  /* 0x0000d800ff047b82 */ /* 0x000ea20000000800 */
[----:B------:R-:W3:Y:S01]  /*0040*/  LDCU.64 UR14, c[0x0][0x358] ;  /* 0x00006b00ff0e77ac */ /* 0x000ee20008000a00 */
[----:B0-----:R-:W-:-:S09]  /*0050*/  UISETP.NE.AND UP0, UPT, UR17, URZ, UPT ;  /* 0x000000ff1100728c */ /* 0x001fd2000bf05270 */
[----:B---3--:R-:W-:Y:S05]  /*0060*/  BRA.U !UP0, `(.L_x_0) ;  /* 0x0000000508f07547 */ /* 0x008fea000b800000 */
[----:B------:R-:W-:Y:S02]  /*0070*/  UISETP.GE.U32.AND UP0, UPT, UR17, 0x8, UPT ;  /* 0x000000081100788c */ /* 0x000fe4000bf06070 */
[----:B------:R-:W-:Y:S01]  /*0080*/  ULOP3.LUT UP1, URZ, UR17, 0x7, URZ, 0xc0, !UPT ;  /* 0x0000000711ff7892 */ /* 0x000fe2000f82c0ff */
[----:B------:R-:W-:Y:S01]  /*0090*/  UMOV UR4, URZ ;  /* 0x000000ff00047c82 */ /* 0x000fe20008000000 */
[----:B------:R-:W-:-:S05]  /*00a0*/  UMOV UR5, URZ ;  /* 0x000000ff00057c82 */ /* 0x000fca0008000000 */
[----:B------:R-:W-:Y:S05]  /*00b0*/  BRA.U !UP0, `(.L_x_1) ;  /* 0x0000000108b47547 */ /* 0x000fea000b800000 */
[----:B------:R-:W0:Y:S01]  /*00c0*/  LDCU.64 UR8, c[0x0][0x388] ;  /* 0x00007100ff0877ac */ /* 0x000e220008000a00 */
[----:B------:R-:W3:Y:S01]  /*00d0*/  LDCU.64 UR6, c[0x0][0x390] ;  /* 0x00007200ff0677ac */ /* 0x000ee20008000a00 */
[----:B------:R-:W-:Y:S02]  /*00e0*/  ULOP3.LUT UR4, UR17, 0xfffffff8, URZ, 0xc0, !UPT ;  /* 0xfffffff811047892 */ /* 0x000fe4000f8ec0ff */
[----:B------:R-:W-:Y:S02]  /*00f0*/  USHF.R.S32.HI UR5, URZ, 0x1f, UR17 ;  /* 0x0000001fff057899 */ /* 0x000fe40008011411 */
[----:B0-----:R-:W-:Y:S02]  /*0100*/  UIADD3 UR8, UP0, UPT, UR8, 0x10, URZ ;  /* 0x0000001008087890 */ /* 0x001fe4000ff1e0ff */
[----:B---3--:R-:W-:Y:S02]  /*0110*/  UIADD3 UR6, UP2, UPT, UR6, 0x10, URZ ;  /* 0x0000001006067890 */ /* 0x008fe4000ff5e0ff */
[----:B------:R-:W-:-:S02]  /*0120*/  UIADD3.X UR9, UPT, UPT, URZ, UR9, URZ, UP0, !UPT ;  /* 0x00000009ff097290 */ /* 0x000fc400087fe4ff */
[----:B------:R-:W-:Y:S01]  /*0130*/  MOV R8, UR8 ;  /* 0x0000000800087c02 */ /* 0x000fe20008000f00 */
[----:B------:R-:W-:Y:S01]  /*0140*/  UIADD3.X UR7, UPT, UPT, URZ, UR7, URZ, UP2, !UPT ;  /* 0x00000007ff077290 */ /* 0x000fe200097fe4ff */
[----:B------:R-:W-:Y:S01]  /*0150*/  MOV R0, UR6 ;  /* 0x0000000600007c02 */ /* 0x000fe20008000f00 */
[----:B------:R-:W-:Y:S01]  /*0160*/  UMOV UR6, UR4 ;  /* 0x0000000400067c82 */ /* 0x000fe20008000000 */
[----:B------:R-:W-:-:S03]  /*0170*/  MOV R9, UR9 ;  /* 0x0000000900097c02 */ /* 0x000fc60008000f00 */
[----:B------:R-:W-:Y:S01]  /*0180*/  MOV R5, UR7 ;  /* 0x0000000700057c02 */ /* 0x000fe20008000f00 */
[----:B------:R-:W-:-:S06]  /*0190*/  UMOV UR7, UR5 ;  /* 0x0000000500077c82 */ /* 0x000fcc0008000000 */
.L_x_2:
[----:B0-----:R-:W-:Y:S02]  /*01a0*/  HFMA2 R13, -RZ, RZ, 2.91796875, -0.000155925750732421875 ;  /* 0x41d6891cff0d7431 */ /* 0x001fe400000001ff */
[----:B------:R-:W-:Y:S01]  /*01b0*/  IMAD.MOV.U32 R11, RZ, RZ, 0x41850b33 ;  /* 0x41850b33ff0b7424 */ /* 0x000fe200078e00ff */
[----:B------:R-:W-:Y:S01]  /*01c0*/  MOV R2, R8 ;  /* 0x0000000800027202 */ /* 0x000fe20000000f00 */
[----:B------:R-:W-:Y:S01]  /*01d0*/  IMAD.MOV.U32 R6, RZ, RZ, R0 ;  /* 0x000000ffff067224 */ /* 0x000fe200078e0000 */
[----:B------:R-:W-:Y:S01]  /*01e0*/  MOV R3, R9 ;  /* 0x0000000900037202 */ /* 0x000fe20000000f00 */
[----:B------:R-:W-:Y:S01]  /*01f0*/  UIADD3 UR6, UP0, UPT, UR6, -0x8, URZ ;  /* 0xfffffff806067890 */ /* 0x000fe2000ff1e0ff */
[----:B------:R-:W-:Y:S02]  /*0200*/  MOV R7, R5 ;  /* 0x0000000500077202 */ /* 0x000fe40000000f00 */
[----:B------:R-:W-:Y:S01]  /*0210*/  IADD3 R8, P0, PT, R2, 0x20, RZ ;  /* 0x0000002002087810 */ /* 0x000fe20007f1e0ff */
[----:B------:R0:W-:Y:S01]  /*0220*/  STG.E desc[UR14][R2.64+-0x10], R11 ;  /* 0xfffff00b02007986 */ /* 0x0001e2000c10190e */
[----:B------:R-:W-:Y:S01]  /*0230*/  UIADD3.X UR7, UPT, UPT, UR7, -0x1, URZ, UP0, !UPT ;  /* 0xffffffff07077890 */ /* 0x000fe200087fe4ff */
[----:B------:R-:W-:Y:S01]  /*0240*/  IADD3 R0, P1, PT, R6, 0x20, RZ ;  /* 0x0000002006007810 */ /* 0x000fe20007f3e0ff */
[----:B------:R-:W-:Y:S01]  /*0250*/  UISETP.NE.U32.AND UP0, UPT, UR6, URZ, UPT ;  /* 0x000000ff0600728c */ /* 0x000fe2000bf05070 */
[----:B------:R0:W-:Y:S01]  /*0260*/  STG.E desc[UR14][R6.64+-0x10], R13 ;  /* 0xfffff00d06007986 */ /* 0x0001e2000c10190e */
[----:B------:R-:W-:-:S02]  /*0270*/  IADD3.X R9, PT, PT, RZ, R3, RZ, P0, !PT ;  /* 0x00000003ff097210 */ /* 0x000fc400007fe4ff */
[----:B------:R-:W-:Y:S01]  /*0280*/  UISETP.NE.AND.EX UP0, UPT, UR7, URZ, UPT, UP0 ;  /* 0x000000ff0700728c */ /* 0x000fe2000bf05300 */
[----:B------:R0:W-:Y:S01]  /*0290*/  STG.E desc[UR14][R2.64+-0xc], R11 ;  /* 0xfffff40b02007986 */ /* 0x0001e2000c10190e */
[----:B------:R-:W-:-:S03]  /*02a0*/  IADD3.X R5, PT, PT, RZ, R7, RZ, P1, !PT ;  /* 0x00000007ff057210 */ /* 0x000fc60000ffe4ff */
[----:B------:R0:W-:Y:S04]  /*02b0*/  STG.E desc[UR14][R6.64+-0xc], R13 ;  /* 0xfffff40d06007986 */ /* 0x0001e8000c10190e */
        /* <DEDUP_REMOVED lines=11> */
[----:B------:R0:W-:Y:S01]  /*0370*/  STG.E desc[UR14][R6.64+0xc], R13 ;  /* 0x00000c0d06007986 */ /* 0x0001e2000c10190e */
[----:B------:R-:W-:Y:S05]  /*0380*/  BRA.U UP0, `(.L_x_2) ;  /* 0xfffffffd00847547 */ /* 0x000fea000b83ffff */
.L_x_1:
[----:B------:R-:W-:Y:S05]  /*0390*/  BRA.U !UP1, `(.L_x_0) ;  /* 0x0000000509247547 */ /* 0x000fea000b800000 */
[----:B------:R-:W-:Y:S02]  /*03a0*/  ULOP3.LUT UR6, UR17, 0x7, URZ, 0xc0, !UPT ;  /* 0x0000000711067892 */ /* 0x000fe4000f8ec0ff */
[----:B------:R-:W-:Y:S02]  /*03b0*/  ULOP3.LUT UP1, UR16, UR17, 0x3, URZ, 0xc0, !UPT ;  /* 0x0000000311107892 */ /* 0x000fe4000f82c0ff */
[----:B------:R-:W-:-:S04]  /*03c0*/  UIADD3 UR6, UP0, UPT, UR6, -0x1, URZ ;  /* 0xffffffff06067890 */ /* 0x000fc8000ff1e0ff */
[----:B------:R-:W-:Y:S02]  /*03d0*/  UIADD3.X UR7, UPT, UPT, URZ, -0x1, URZ, UP0, !UPT ;  /* 0xffffffffff077890 */ /* 0x000fe400087fe4ff */
[----:B------:R-:W-:-:S04]  /*03e0*/  UISETP.GE.U32.AND UP0, UPT, UR6, 0x3, UPT ;  /* 0x000000030600788c */ /* 0x000fc8000bf06070 */
[----:B------:R-:W-:-:S09]  /*03f0*/  UISETP.GE.U32.AND.EX UP0, UPT, UR7, URZ, UPT, UP0 ;  /* 0x000000ff0700728c */ /* 0x000fd2000bf06100 */
[----:B------:R-:W-:Y:S05]  /*0400*/  BRA.U !UP0, `(.L_x_3) ;  /* 0x0000000108607547 */ /* 0x000fea000b800000 */
[----:B------:R-:W3:Y:S01]  /*0410*/  LDCU.64 UR10, c[0x0][0x388] ;  /* 0x00007100ff0a77ac */ /* 0x000ee20008000a00 */
[----:B------:R-:W-:Y:S01]  /*0420*/  HFMA2 R5, -RZ, RZ, 2.759765625, 0.00021970272064208984375 ;  /* 0x41850b33ff057431 */ /* 0x000fe200000001ff */
[----:B------:R-:W-:Y:S01]  /*0430*/  MOV R9, 0x41d6891c ;  /* 0x41d6891c00097802 */ /* 0x000fe20000000f00 */
[----:B------:R-:W4:Y:S01]  /*0440*/  LDCU.64 UR12, c[0x0][0x390] ;  /* 0x00007200ff0c77ac */ /* 0x000f220008000a00 */
[----:B------:R-:W-:Y:S02]  /*0450*/  USHF.L.U32 UR6, UR4, 0x2, URZ ;  /* 0x0000000204067899 */ /* 0x000fe400080006ff */
[----:B------:R-:W-:Y:S02]  /*0460*/  USHF.L.U64.HI UR7, UR4, 0x2, UR5 ;  /* 0x0000000204077899 */ /* 0x000fe40008010205 */
[----:B---3--:R-:W-:Y:S02]  /*0470*/  UIADD3 UR8, UP0, UPT, UR6, UR10, URZ ;  /* 0x0000000a06087290 */ /* 0x008fe4000ff1e0ff */
[----:B----4-:R-:W-:-:S02]  /*0480*/  UIADD3 UR9, UP2, UPT, UR6, UR12, URZ ;  /* 0x0000000c06097290 */ /* 0x010fc4000ff5e0ff */
[----:B------:R-:W-:Y:S02]  /*0490*/  UIADD3.X UR6, UPT, UPT, UR7, UR11, URZ, UP0, !UPT ;  /* 0x0000000b07067290 */ /* 0x000fe400087fe4ff */
[----:B0-----:R-:W-:Y:S01]  /*04a0*/  MOV R2, UR8 ;  /* 0x0000000800027c02 */ /* 0x001fe20008000f00 */
[----:B------:R-:W-:Y:S01]  /*04b0*/  UIADD3.X UR7, UPT, UPT, UR7, UR13, URZ, UP2, !UPT ;  /* 0x0000000d07077290 */ /* 0x000fe200097fe4ff */
[----:B------:R-:W-:Y:S01]  /*04c0*/  IMAD.U32 R6, RZ, RZ, UR9 ;  /* 0x00000009ff067e24 */ /* 0x000fe2000f8e00ff */
[----:B------:R-:W-:Y:S01]  /*04d0*/  UIADD3 UR4, UP0, UPT, UR4, 0x4, URZ ;  /* 0x0000000404047890 */ /* 0x000fe2000ff1e0ff */
[----:B------:R-:W-:-:S03]  /*04e0*/  MOV R3, UR6 ;  /* 0x0000000600037c02 */ /* 0x000fc60008000f00 */
[----:B------:R-:W-:Y:S01]  /*04f0*/  MOV R7, UR7 ;  /* 0x0000000700077c02 */ /* 0x000fe20008000f00 */
[----:B------:R-:W-:Y:S01]  /*0500*/  UIADD3.X UR5, UPT, UPT, URZ, UR5, URZ, UP0, !UPT ;  /* 0x00000005ff057290 */ /* 0x000fe200087fe4ff */
[----:B------:R3:W-:Y:S04]  /*0510*/  STG.E desc[UR14][R2.64], R5 ;  /* 0x0000000502007986 */ /* 0x0007e8000c10190e */
[----:B------:R3:W-:Y:S04]  /*0520*/  STG.E desc[UR14][R6.64], R9 ;  /* 0x0000000906007986 */ /* 0x0007e8000c10190e */
[----:B------:R3:W-:Y:S04]  /*0530*/  STG.E desc[UR14][R2.64+0x4], R5 ;  /* 0x0000040502007986 */ /* 0x0007e8000c10190e */
[----:B------:R3:W-:Y:S04]  /*0540*/  STG.E desc[UR14][R6.64+0x4], R9 ;  /* 0x0000040906007986 */ /* 0x0007e8000c10190e */
[----:B------:R3:W-:Y:S04]  /*0550*/  STG.E desc[UR14][R2.64+0x8], R5 ;  /* 0x0000080502007986 */ /* 0x0007e8000c10190e */
[----:B------:R3:W-:Y:S04]  /*0560*/  STG.E desc[UR14][R6.64+0x8], R9 ;  /* 0x0000080906007986 */ /* 0x0007e8000c10190e */
[----:B------:R3:W-:Y:S04]  /*0570*/  STG.E desc[UR14][R2.64+0xc], R5 ;  /* 0x00000c0502007986 */ /* 0x0007e8000c10190e */
[----:B------:R3:W-:Y:S02]  /*0580*/  STG.E desc[UR14][R6.64+0xc], R9 ;  /* 0x00000c0906007986 */ /* 0x0007e4000c10190e */
.L_x_3:
[----:B------:R-:W-:Y:S05]  /*0590*/  BRA.U !UP1, `(.L_x_0) ;  /* 0x0000000109a47547 */ /* 0x000fea000b800000 */
[----:B------:R-:W-:Y:S02]  /*05a0*/  UISETP.NE.AND UP1, UPT, UR16, 0x1, UPT ;  /* 0x000000011000788c */ /* 0x000fe4000bf25270 */
[----:B------:R-:W-:-:S04]  /*05b0*/  ULOP3.LUT UR6, UR17, 0x1, URZ, 0xc0, !UPT ;  /* 0x0000000111067892 */ /* 0x000fc8000f8ec0ff */
[----:B------:R-:W-:-:S03]  /*05c0*/  UISETP.NE.U32.AND UP0, UPT, UR6, 0x1, UPT ;  /* 0x000000010600788c */ /* 0x000fc6000bf05070 */
[----:B------:R-:W-:Y:S08]  /*05d0*/  BRA.U !UP1, `(.L_x_4) ;  /* 0x0000000109507547 */ /* 0x000ff0000b800000 */
[----:B------:R-:W4:Y:S01]  /*05e0*/  LDCU.64 UR8, c[0x0][0x388] ;  /* 0x00007100ff0877ac */ /* 0x000f220008000a00 */
[----:B---3--:R-:W-:Y:S02]  /*05f0*/  HFMA2 R5, -RZ, RZ, 2.759765625, 0.00021970272064208984375 ;  /* 0x41850b33ff057431 */ /* 0x008fe400000001ff */
[----:B------:R-:W-:Y:S01]  /*0600*/  IMAD.MOV.U32 R9, RZ, RZ, 0x41d6891c ;  /* 0x41d6891cff097424 */ /* 0x000fe200078e00ff */
[----:B------:R-:W3:Y:S01]  /*0610*/  LDCU.64 UR10, c[0x0][0x390] ;  /* 0x00007200ff0a77ac */ /* 0x000ee20008000a00 */
[----:B------:R-:W-:Y:S02]  /*0620*/  USHF.L.U32 UR7, UR4, 0x2, URZ ;  /* 0x0000000204077899 */ /* 0x000fe400080006ff */
[----:B------:R-:W-:Y:S02]  /*0630*/  USHF.L.U64.HI UR6, UR4, 0x2, UR5 ;  /* 0x0000000204067899 */ /* 0x000fe40008010205 */
[----:B----4-:R-:W-:Y:S02]  /*0640*/  UIADD3 UR8, UP1, UPT, UR7, UR8, URZ ;  /* 0x0000000807087290 */ /* 0x010fe4000ff3e0ff */
[----:B---3--:R-:W-:-:S02]  /*0650*/  UIADD3 UR10, UP2, UPT, UR7, UR10, URZ ;  /* 0x0000000a070a7290 */ /* 0x008fc4000ff5e0ff */
[----:B------:R-:W-:Y:S02]  /*0660*/  UIADD3.X UR9, UPT, UPT, UR6, UR9, URZ, UP1, !UPT ;  /* 0x0000000906097290 */ /* 0x000fe40008ffe4ff */
[----:B0-----:R-:W-:Y:S01]  /*0670*/  IMAD.U32 R2, RZ, RZ, UR8 ;  /* 0x00000008ff027e24 */ /* 0x001fe2000f8e00ff */
[----:B------:R-:W-:Y:S01]  /*0680*/  UIADD3.X UR11, UPT, UPT, UR6, UR11, URZ, UP2, !UPT ;  /* 0x0000000b060b7290 */ /* 0x000fe200097fe4ff */
[----:B------:R-:W-:Y:S01]  /*0690*/  MOV R6, UR10 ;  /* 0x0000000a00067c02 */ /* 0x000fe20008000f00 */
[----:B------:R-:W-:Y:S01]  /*06a0*/  UIADD3 UR4, UP1, UPT, UR4, 0x2, URZ ;  /* 0x0000000204047890 */ /* 0x000fe2000ff3e0ff */
[----:B------:R-:W-:-:S03]  /*06b0*/  MOV R3, UR9 ;  /* 0x0000000900037c02 */ /* 0x000fc60008000f00 */
[----:B------:R-:W-:Y:S01]  /*06c0*/  MOV R7, UR11 ;  /* 0x0000000b00077c02 */ /* 0x000fe20008000f00 */
[----:B------:R-:W-:Y:S01]  /*06d0*/  UIADD3.X UR5, UPT, UPT, URZ, UR5, URZ, UP1, !UPT ;  /* 0x00000005ff057290 */ /* 0x000fe20008ffe4ff */
[----:B------:R4:W-:Y:S04]  /*06e0*/  STG.E desc[UR14][R2.64], R5 ;  /* 0x0000000502007986 */ /* 0x0009e8000c10190e */
[----:B------:R4:W-:Y:S04]  /*06f0*/  STG.E desc[UR14][R6.64], R9 ;  /* 0x0000000906007986 */ /* 0x0009e8000c10190e */
[----:B------:R4:W-:Y:S04]  /*0700*/  STG.E desc[UR14][R2.64+0x4], R5 ;  /* 0x0000040502007986 */ /* 0x0009e8000c10190e */
[----:B------:R4:W-:Y:S02]  /*0710*/  STG.E desc[UR14][R6.64+0x4], R9 ;  /* 0x0000040906007986 */ /* 0x0009e4000c10190e */
.L_x_4:
[----:B------:R-:W-:Y:S05]  /*0720*/  BRA.U UP0, `(.L_x_0) ;  /* 0x0000000100407547 */ /* 0x000fea000b800000 */
[----:B------:R-:W5:Y:S01]  /*0730*/  LDCU.64 UR8, c[0x0][0x388] ;  /* 0x00007100ff0877ac */ /* 0x000f620008000a00 */
[----:B---34-:R-:W-:Y:S01]  /*0740*/  IMAD.MOV.U32 R5, RZ, RZ, 0x41850b33 ;  /* 0x41850b33ff057424 */ /* 0x018fe200078e00ff */
[----:B------:R-:W-:Y:S01]  /*0750*/  MOV R9, 0x41d6891c ;  /* 0x41d6891c00097802 */ /* 0x000fe20000000f00 */
[----:B------:R-:W3:Y:S01]  /*0760*/  LDCU.64 UR10, c[0x0][0x390] ;  /* 0x00007200ff0a77ac */ /* 0x000ee20008000a00 */
[----:B------:R-:W-:Y:S02]  /*0770*/  USHF.L.U32 UR7, UR4, 0x2, URZ ;  /* 0x0000000204077899 */ /* 0x000fe400080006ff */
[----:B------:R-:W-:Y:S02]  /*0780*/  USHF.L.U64.HI UR5, UR4, 0x2, UR5 ;  /* 0x0000000204057899 */ /* 0x000fe40008010205 */
[----:B-----5:R-:W-:Y:S02]  /*0790*/  UIADD3 UR6, UP0, UPT, UR7, UR8, URZ ;  /* 0x0000000807067290 */ /* 0x020fe4000ff1e0ff */
[----:B---3--:R-:W-:-:S02]  /*07a0*/  UIADD3 UR4, UP1, UPT, UR7, UR10, URZ ;  /* 0x0000000a07047290 */ /* 0x008fc4000ff3e0ff */
[----:B------:R-:W-:Y:S02]  /*07b0*/  UIADD3.X UR7, UPT, UPT, UR5, UR9, URZ, UP0, !UPT ;  /* 0x0000000905077290 */ /* 0x000fe400087fe4ff */
[----:B0-----:R-:W-:Y:S01]  /*07c0*/  MOV R2, UR6 ;  /* 0x0000000600027c02 */ /* 0x001fe20008000f00 */
[----:B------:R-:W-:Y:S01]  /*07d0*/  UIADD3.X UR5, UPT, UPT, UR5, UR11, URZ, UP1, !UPT ;  /* 0x0000000b05057290 */ /* 0x000fe20008ffe4ff */
[----:B------:R-:W-:Y:S02]  /*07e0*/  MOV R6, UR4 ;  /* 0x0000000400067c02 */ /* 0x000fe40008000f00 */
[----:B------:R-:W-:-:S03]  /*07f0*/  MOV R3, UR7 ;  /* 0x0000000700037c02 */ /* 0x000fc60008000f00 */
[----:B------:R-:W-:Y:S02]  /*0800*/  MOV R7, UR5 ;  /* 0x0000000500077c02 */ /* 0x000fe40008000f00 */
[----:B------:R0:W-:Y:S04]  /*0810*/  STG.E desc[UR14][R2.64], R5 ;  /* 0x0000000502007986 */ /* 0x0001e8000c10190e */
[----:B------:R0:W-:Y:S02]  /*0820*/  STG.E desc[UR14][R6.64], R9 ;  /* 0x0000000906007986 */ /* 0x0001e4000c10190e */
.L_x_0:
[----:B-1----:R-:W-:-:S13]  /*0830*/  ISETP.GE.AND P0, PT, R23, UR17, PT ;  /* 0x0000001117007c0c */ /* 0x002fda000bf06270 */
[----:B------:R-:W-:Y:S05]  /*0840*/  @P0 EXIT ;  /* 0x000000000000094d */ /* 0x000fea0003800000 */
[----:B0-234-:R-:W0:Y:S01]  /*0850*/  I2F.U32.RP R6, R4 ;  /* 0x0000000400067306 */ /* 0x01de220000209000 */
[----:B------:R-:W-:Y:S01]  /*0860*/  IADD3 R0, PT, PT, R23, R4, RZ ;  /* 0x0000000417007210 */ /* 0x000fe20007ffe0ff */
[----:B------:R-:W1:Y:S01]  /*0870*/  LDC.64 R8, c[0x0][0x390] ;  /* 0x0000e400ff087b82 */ /* 0x000e620000000a00 */
[----:B------:R-:W-:Y:S01]  /*0880*/  ISETP.NE.U32.AND P2, PT, R4, RZ, PT ;  /* 0x000000ff0400720c */ /* 0x000fe20003f45070 */
[----:B------:R-:W2:Y:S01]  /*0890*/  LDCU.64 UR8, c[0x0][0x388] ;  /* 0x00007100ff0877ac */ /* 0x000ea20008000a00 */
[C---:B------:R-:W-:Y:S01]  /*08a0*/  ISETP.GE.U32.AND P0, PT, R0.reuse, UR17, PT ;  /* 0x0000001100007c0c */ /* 0x040fe2000bf06070 */
[----:B------:R-:W-:Y:S01]  /*08b0*/  BSSY.RECONVERGENT B0, `(.L_x_5) ;  /* 0x0000032000007945 */ /* 0x000fe20003800200 */
[----:B------:R-:W-:Y:S01]  /*08c0*/  VIMNMX.U32 R5, PT, PT, R0, UR17, !PT ;  /* 0x0000001100057c48 */ /* 0x000fe2000ffe0000 */
[----:B------:R-:W3:Y:S01]  /*08d0*/  LDCU.64 UR10, c[0x0][0x390] ;  /* 0x00007200ff0a77ac */ /* 0x000ee20008000a00 */
[----:B------:R-:W-:Y:S01]  /*08e0*/  SEL R10, RZ, 0x1, P0 ;  /* 0x00000001ff0a7807 */ /* 0x000fe20000000000 */
[----:B------:R-:W4:Y:S03]  /*08f0*/  LDCU.64 UR4, c[0x0][0x388] ;  /* 0x00007100ff0477ac */ /* 0x000f260008000a00 */
[----:B------:R-:W-:Y:S01]  /*0900*/  IADD3 R5, PT, PT, R5, -R0, -R10 ;  /* 0x8000000005057210 */ /* 0x000fe20007ffe80a */
[----:B0-----:R-:W0:Y:S01]  /*0910*/  MUFU.RCP R6, R6 ;  /* 0x0000000600067308 */ /* 0x001e220000001000 */
[----:B------:R-:W1:Y:S01]  /*0920*/  LDCU.64 UR6, c[0x0][0x390] ;  /* 0x00007200ff0677ac */ /* 0x000e620008000a00 */
[----:B0-----:R-:W-:-:S06]  /*0930*/  IADD3 R2, PT, PT, R6, 0xffffffe, RZ ;  /* 0x0ffffffe06027810 */ /* 0x001fcc0007ffe0ff */
[----:B------:R0:W5:Y:S02]  /*0940*/  F2I.FTZ.U32.TRUNC.NTZ R3, R2 ;  /* 0x0000000200037305 */ /* 0x000164000021f000 */
[----:B0-----:R-:W-:Y:S01]  /*0950*/  IMAD.MOV.U32 R2, RZ, RZ, RZ ;  /* 0x000000ffff027224 */ /* 0x001fe200078e00ff */
[----:B-----5:R-:W-:-:S05]  /*0960*/  IADD3 R7, PT, PT, RZ, -R3, RZ ;  /* 0x80000003ff077210 */ /* 0x020fca0007ffe0ff */
[----:B------:R-:W-:-:S04]  /*0970*/  IMAD R7, R7, R4, RZ ;  /* 0x0000000407077224 */ /* 0x000fc800078e02ff */
[----:B------:R-:W-:-:S06]  /*0980*/  IMAD.HI.U32 R6, R3, R7, R2 ;  /* 0x0000000703067227 */ /* 0x000fcc00078e0002 */
[----:B------:R-:W-:Y:S02]  /*0990*/  IMAD.HI.U32 R3, R6, R5, RZ ;  /* 0x0000000506037227 */ /* 0x000fe400078e00ff */
[----:B------:R-:W0:Y:S03]  /*09a0*/  LDC.64 R6, c[0x0][0x388] ;  /* 0x0000e200ff067b82 */ /* 0x000e260000000a00 */
[----:B------:R-:W-:-:S05]  /*09b0*/  IADD3 R0, PT, PT, -R3, RZ, RZ ;  /* 0x000000ff03007210 */ /* 0x000fca0007ffe1ff */
[----:B------:R-:W-:-:S05]  /*09c0*/  IMAD R5, R4, R0, R5 ;  /* 0x0000000004057224 */ /* 0x000fca00078e0205 */
[----:B------:R-:W-:-:S13]  /*09d0*/  ISETP.GE.U32.AND P0, PT, R5, R4, PT ;  /* 0x000000040500720c */ /* 0x000fda0003f06070 */
[-C--:B------:R-:W-:Y:S02]  /*09e0*/  @P0 IADD3 R5, PT, PT, R5, -R4.reuse, RZ ;  /* 0x8000000405050210 */ /* 0x080fe40007ffe0ff */
[----:B------:R-:W-:Y:S02]  /*09f0*/  @P0 IADD3 R3, PT, PT, R3, 0x1, RZ ;  /* 0x0000000103030810 */ /* 0x000fe40007ffe0ff */
[----:B------:R-:W-:-:S13]  /*0a00*/  ISETP.GE.U32.AND P1, PT, R5, R4, PT ;  /* 0x000000040500720c */ /* 0x000fda0003f26070 */
[----:B------:R-:W-:Y:S02]  /*0a10*/  @P1 IADD3 R3, PT, PT, R3, 0x1, RZ ;  /* 0x0000000103031810 */ /* 0x000fe40007ffe0ff */
[----:B------:R-:W-:-:S05]  /*0a20*/  @!P2 LOP3.LUT R3, RZ, R4, RZ, 0x33, !PT ;  /* 0x00000004ff03a212 */ /* 0x000fca00078e33ff */
[----:B------:R-:W-:Y:S01]  /*0a30*/  IMAD.IADD R2, R10, 0x1, R3 ;  /* 0x000000010a027824 */ /* 0x000fe200078e0203 */
[----:B------:R-:W-:-:S04]  /*0a40*/  MOV R3, R23 ;  /* 0x0000001700037202 */ /* 0x000fc80000000f00 */
[C---:B------:R-:W-:Y:S02]  /*0a50*/  LOP3.LUT R0, R2.reuse, 0x3, RZ, 0xc0, !PT ;  /* 0x0000000302007812 */ /* 0x040fe400078ec0ff */
[----:B------:R-:W-:Y:S02]  /*0a60*/  ISETP.GE.U32.AND P1, PT, R2, 0x3, PT ;  /* 0x000000030200780c */ /* 0x000fe40003f26070 */
[C---:B------:R-:W-:Y:S02]  /*0a70*/  ISETP.NE.AND P2, PT, R0.reuse, 0x3, PT ;  /* 0x000000030000780c */ /* 0x040fe40003f45270 */
[----:B------:R-:W-:Y:S02]  /*0a80*/  ISETP.NE.AND P0, PT, R0, 0x3, PT ;  /* 0x000000030000780c */ /* 0x000fe40003f05270 */
[----:B------:R-:W-:-:S04]  /*0a90*/  IADD3 R0, PT, PT, R2, 0x1, RZ ;  /* 0x0000000102007810 */ /* 0x000fc80007ffe0ff */
[----:B------:R-:W-:-:S05]  /*0aa0*/  LOP3.LUT R0, R0, 0x3, RZ, 0xc0, !PT ;  /* 0x0000000300007812 */ /* 0x000fca00078ec0ff */
[----:B01234-:R-:W-:Y:S05]  /*0ab0*/  @!P2 BRA `(.L_x_6) ;  /* 0x000000000044a947 */ /* 0x01ffea0003800000 */
[C---:B------:R-:W-:Y:S01]  /*0ac0*/  IMAD R3, R0.reuse, R4, R23 ;  /* 0x0000000400037224 */ /* 0x040fe200078e0217 */
[----:B------:R-:W-:Y:S01]  /*0ad0*/  IADD3 R5, PT, PT, -R0, RZ, RZ ;  /* 0x000000ff00057210 */ /* 0x000fe20007ffe1ff */
[----:B------:R-:W-:-:S07]  /*0ae0*/  IMAD.WIDE.U32 R10, R23, 0x4, RZ ;  /* 0x00000004170a7825 */ /* 0x000fce00078e00ff */
.L_x_7:
[C---:B0-----:R-:W-:Y:S02]  /*0af0*/  IADD3 R12, P2, PT, R10.reuse, UR4, RZ ;  /* 0x000000040a0c7c10 */ /* 0x041fe4000ff5e0ff */
[----:B------:R-:W-:Y:S02]  /*0b00*/  IADD3 R14, P3, PT, R10, UR6, RZ ;  /* 0x000000060a0e7c10 */ /* 0x000fe4000ff7e0ff */
[C---:B------:R-:W-:Y:S02]  /*0b10*/  IADD3.X R13, PT, PT, R11.reuse, UR5, RZ, P2, !PT ;  /* 0x000000050b0d7c10 */ /* 0x040fe400097fe4ff */
[----:B------:R-:W-:-:S03]  /*0b20*/  IADD3.X R15, PT, PT, R11, UR7, RZ, P3, !PT ;  /* 0x000000070b0f7c10 */ /* 0x000fc60009ffe4ff */
[----:B------:R-:W2:Y:S04]  /*0b30*/  LDG.E R16, desc[UR14][R12.64] ;  /* 0x0000000e0c107981 */ /* 0x000ea8000c1e1900 */
[----:B------:R-:W2:Y:S01]  /*0b40*/  LDG.E R17, desc[UR14][R14.64] ;  /* 0x0000000e0e117981 */ /* 0x000ea2000c1e1900 */
[----:B------:R-:W-:Y:S01]  /*0b50*/  IADD3 R5, PT, PT, R5, 0x1, RZ ;  /* 0x0000000105057810 */ /* 0x000fe20007ffe0ff */
[----:B------:R-:W-:-:S03]  /*0b60*/  IMAD.WIDE.U32 R10, R4, 0x4, R10 ;  /* 0x00000004040a7825 */ /* 0x000fc600078e000a */
[----:B------:R-:W-:Y:S01]  /*0b70*/  ISETP.NE.AND P2, PT, R5, RZ, PT ;  /* 0x000000ff0500720c */ /* 0x000fe20003f45270 */
[----:B--2---:R-:W-:-:S04]  /*0b80*/  FADD R17, R16, R17 ;  /* 0x0000001110117221 */ /* 0x004fc80000000000 */
[----:B------:R-:W-:Y:S01]  /*0b90*/  FMUL R19, R17, 0.5 ;  /* 0x3f00000011137820 */ /* 0x000fe20000400000 */
[----:B------:R0:W-:Y:S04]  /*0ba0*/  STG.E desc[UR14][R14.64], R17 ;  /* 0x000000110e007986 */ /* 0x0001e8000c10190e */
[----:B------:R0:W-:Y:S03]  /*0bb0*/  STG.E desc[UR14][R12.64], R19 ;  /* 0x000000130c007986 */ /* 0x0001e6000c10190e */
[----:B------:R-:W-:Y:S05]  /*0bc0*/  @P2 BRA `(.L_x_7) ;  /* 0xfffffffc00c82947 */ /* 0x000fea000383ffff */
.L_x_6:
[----:B------:R-:W-:Y:S05]  /*0bd0*/  BSYNC.RECONVERGENT B0 ;  /* 0x0000000000007941 */ /* 0x000fea0003800200 */
.L_x_5:
[----:B------:R-:W-:Y:S04]  /*0be0*/  BSSY.RECONVERGENT B0, `(.L_x_8) ;  /* 0x0000028000007945 */ /* 0x000fe80003800200 */
[----:B------:R-:W-:Y:S05]  /*0bf0*/  @!P1 BRA `(.L_x_9) ;  /* 0x0000000000989947 */ /* 0x000fea0003800000 */
.L_x_10:
[----:B01----:R-:W-:-:S04]  /*0c00*/  IMAD.WIDE.U32 R12, R3, 0x4, R6 ;  /* 0x00000004030c7825 */ /* 0x003fc800078e0006 */
[----:B------:R-:W-:Y:S01]  /*0c10*/  IMAD.WIDE.U32 R10, R3, 0x4, R8 ;  /* 0x00000004030a7825 */ /* 0x000fe200078e0008 */
[----:B------:R-:W2:Y:S04]  /*0c20*/  LDG.E R5, desc[UR14][R12.64] ;  /* 0x0000000e0c057981 */ /* 0x000ea8000c1e1900 */
[----:B------:R-:W2:Y:S01]  /*0c30*/  LDG.E R14, desc[UR14][R10.64] ;  /* 0x0000000e0a0e7981 */ /* 0x000ea2000c1e1900 */
[----:B------:R-:W-:-:S04]  /*0c40*/  IMAD.IADD R19, R4, 0x1, R3 ;  /* 0x0000000104137824 */ /* 0x000fc800078e0203 */
[----:B------:R-:W-:-:S04]  /*0c50*/  IMAD.WIDE.U32 R16, R19, 0x4, R8 ;  /* 0x0000000413107825 */ /* 0x000fc800078e0008 */
[----:B--2---:R-:W-:Y:S01]  /*0c60*/  FADD R5, R5, R14 ;  /* 0x0000000e05057221 */ /* 0x004fe20000000000 */
[----:B------:R-:W-:-:S04]  /*0c70*/  IMAD.WIDE.U32 R14, R19, 0x4, R6 ;  /* 0x00000004130e7825 */ /* 0x000fc800078e0006 */
[----:B------:R-:W-:Y:S01]  /*0c80*/  FMUL R3, R5, 0.5 ;  /* 0x3f00000005037820 */ /* 0x000fe20000400000 */
[----:B------:R0:W-:Y:S04]  /*0c90*/  STG.E desc[UR14][R10.64], R5 ;  /* 0x000000050a007986 */ /* 0x0001e8000c10190e */
[----:B------:R1:W-:Y:S04]  /*0ca0*/  STG.E desc[UR14][R12.64], R3 ;  /* 0x000000030c007986 */ /* 0x0003e8000c10190e */
[----:B------:R-:W2:Y:S04]  /*0cb0*/  LDG.E R18, desc[UR14][R14.64] ;  /* 0x0000000e0e127981 */ /* 0x000ea8000c1e1900 */
[----:B------:R-:W2:Y:S01]  /*0cc0*/  LDG.E R21, desc[UR14][R16.64] ;  /* 0x0000000e10157981 */ /* 0x000ea2000c1e1900 */
[----:B------:R-:W-:Y:S01]  /*0cd0*/  IADD3 R29, PT, PT, R19, R4, RZ ;  /* 0x00000004131d7210 */ /* 0x000fe20007ffe0ff */
[----:B--2---:R-:W-:-:S04]  /*0ce0*/  FADD R25, R18, R21 ;  /* 0x0000001512197221 */ /* 0x004fc80000000000 */
[----:B------:R-:W-:-:S04]  /*0cf0*/  IMAD.WIDE.U32 R18, R29, 0x4, R6 ;  /* 0x000000041d127825 */ /* 0x000fc800078e0006 */
[----:B------:R-:W-:Y:S01]  /*0d00*/  FMUL R27, R25, 0.5 ;  /* 0x3f000000191b7820 */ /* 0x000fe20000400000 */
[C---:B------:R-:W-:Y:S01]  /*0d10*/  IMAD.WIDE.U32 R20, R29.reuse, 0x4, R8 ;  /* 0x000000041d147825 */ /* 0x040fe200078e0008 */
[----:B------:R2:W-:Y:S04]  /*0d20*/  STG.E desc[UR14][R16.64], R25 ;  /* 0x0000001910007986 */ /* 0x0005e8000c10190e */
[----:B------:R3:W-:Y:S04]  /*0d30*/  STG.E desc[UR14][R14.64], R27 ;  /* 0x0000001b0e007986 */ /* 0x0007e8000c10190e */
[----:B0-----:R-:W4:Y:S04]  /*0d40*/  LDG.E R5, desc[UR14][R18.64] ;  /* 0x0000000e12057981 */ /* 0x001f28000c1e1900 */
[----:B------:R-:W4:Y:S01]  /*0d50*/  LDG.E R10, desc[UR14][R20.64] ;  /* 0x0000000e140a7981 */ /* 0x000f22000c1e1900 */
[----:B-1----:R-:W-:-:S05]  /*0d60*/  IADD3 R3, PT, PT, R29, R4, RZ ;  /* 0x000000041d037210 */ /* 0x002fca0007ffe0ff */
[----:B------:R-:W-:-:S04]  /*0d70*/  IMAD.WIDE.U32 R12, R3, 0x4, R6 ;  /* 0x00000004030c7825 */ /* 0x000fc800078e0006 */
[----:B----4-:R-:W-:Y:S01]  /*0d80*/  FADD R5, R5, R10 ;  /* 0x0000000a05057221 */ /* 0x010fe20000000000 */
[----:B------:R-:W-:-:S04]  /*0d90*/  IMAD.WIDE.U32 R10, R3, 0x4, R8 ;  /* 0x00000004030a7825 */ /* 0x000fc800078e0008 */
[----:B------:R-:W-:Y:S01]  /*0da0*/  FMUL R29, R5, 0.5 ;  /* 0x3f000000051d7820 */ /* 0x000fe20000400000 */
[----:B------:R1:W-:Y:S04]  /*0db0*/  STG.E desc[UR14][R20.64], R5 ;  /* 0x0000000514007986 */ /* 0x0003e8000c10190e */
[----:B------:R1:W-:Y:S04]  /*0dc0*/  STG.E desc[UR14][R18.64], R29 ;  /* 0x0000001d12007986 */ /* 0x0003e8000c10190e */
[----:B--2---:R-:W2:Y:S04]  /*0dd0*/  LDG.E R16, desc[UR14][R12.64] ;  /* 0x0000000e0c107981 */ /* 0x004ea8000c1e1900 */
[----:B---3--:R-:W2:Y:S01]  /*0de0*/  LDG.E R15, desc[UR14][R10.64] ;  /* 0x0000000e0a0f7981 */ /* 0x008ea2000c1e1900 */
[----:B------:R-:W-:-:S04]  /*0df0*/  IADD3 R3, PT, PT, R3, R4, RZ ;  /* 0x0000000403037210 */ /* 0x000fc80007ffe0ff */
[----:B------:R-:W-:Y:S01]  /*0e00*/  ISETP.GE.AND P1, PT, R3, UR17, PT ;  /* 0x0000001103007c0c */ /* 0x000fe2000bf26270 */
[----:B--2---:R-:W-:-:S04]  /*0e10*/  FADD R15, R16, R15 ;  /* 0x0000000f100f7221 */ /* 0x004fc80000000000 */
[----:B------:R-:W-:Y:S01]  /*0e20*/  FMUL R17, R15, 0.5 ;  /* 0x3f0000000f117820 */ /* 0x000fe20000400000 */
[----:B------:R1:W-:Y:S04]  /*0e30*/  STG.E desc[UR14][R10.64], R15 ;  /* 0x0000000f0a007986 */ /* 0x0003e8000c10190e */
[----:B------:R1:W-:Y:S03]  /*0e40*/  STG.E desc[UR14][R12.64], R17 ;  /* 0x000000110c007986 */ /* 0x0003e6000c10190e */
[----:B------:R-:W-:Y:S05]  /*0e50*/  @!P1 BRA `(.L_x_10) ;  /* 0xfffffffc00689947 */ /* 0x000fea000383ffff */
.L_x_9:
[----:B------:R-:W-:Y:S05]  /*0e60*/  BSYNC.RECONVERGENT B0 ;  /* 0x0000000000007941 */ /* 0x000fea0003800200 */
.L_x_8:
[----:B------:R-:W-:Y:S04]  /*0e70*/  BSSY.RECONVERGENT B2, `(.L_x_11) ;  /* 0x000004f000027945 */ /* 0x000fe80003800200 */
[----:B------:R-:W-:Y:S05]  /*0e80*/  @!P0 BRA `(.L_x_12) ;  /* 0x0000000400348947 */ /* 0x000fea0003800000 */
[----:B01----:R-:W-:Y:S01]  /*0e90*/  IMAD.WIDE.U32 R16, R23, 0x4, RZ ;  /* 0x0000000417107825 */ /* 0x003fe200078e00ff */
[----:B------:R-:W-:-:S03]  /*0ea0*/  IADD3 R9, PT, PT, -R0, RZ, RZ ;  /* 0x000000ff00097210 */ /* 0x000fc60007ffe1ff */
[----:B------:R-:W-:-:S07]  /*0eb0*/  IMAD R23, R0, R4, R23 ;  /* 0x0000000400177224 */ /* 0x000fce00078e0217 */
.L_x_20:
[----:B--2---:R-:W-:-:S04]  /*0ec0*/  IADD3 R12, P0, PT, R16, UR10, RZ ;  /* 0x0000000a100c7c10 */ /* 0x004fc8000ff1e0ff */
[----:B------:R-:W-:-:S05]  /*0ed0*/  IADD3.X R13, PT, PT, R17, UR11, RZ, P0, !PT ;  /* 0x0000000b110d7c10 */ /* 0x000fca00087fe4ff */
[----:B------:R-:W2:Y:S01]  /*0ee0*/  LDG.E R5, desc[UR14][R12.64] ;  /* 0x0000000e0c057981 */ /* 0x000ea2000c1e1900 */
[----:B------:R-:W-:-:S04]  /*0ef0*/  IADD3 R14, P0, PT, R16, UR8, RZ ;  /* 0x00000008100e7c10 */ /* 0x000fc8000ff1e0ff */
[----:B------:R-:W-:-:S05]  /*0f00*/  IADD3.X R15, PT, PT, R17, UR9, RZ, P0, !PT ;  /* 0x00000009110f7c10 */ /* 0x000fca00087fe4ff */
[----:B------:R-:W3:Y:S01]  /*0f10*/  LDG.E R18, desc[UR14][R14.64] ;  /* 0x0000000e0e127981 */ /* 0x000ee2000c1e1900 */
[----:B------:R-:W-:Y:S01]  /*0f20*/  VIADD R9, R9, 0x1 ;  /* 0x0000000109097836 */ /* 0x000fe20000000000 */
[----:B------:R-:W-:Y:S04]  /*0f30*/  BSSY.RECONVERGENT B0, `(.L_x_13) ;  /* 0x000000f000007945 */ /* 0x000fe80003800200 */
[----:B------:R-:W-:Y:S02]  /*0f40*/  ISETP.NE.AND P2, PT, R9, RZ, PT ;  /* 0x000000ff0900720c */ /* 0x000fe40003f45270 */
[C---:B--2---:R-:W-:Y:S01]  /*0f50*/  IADD3 R0, PT, PT, R5.reuse, -0xd000000, RZ ;  /* 0xf300000005007810 */ /* 0x044fe20007ffe0ff */
[----:B------:R0:W1:Y:S03]  /*0f60*/  MUFU.RSQ R6, R5 ;  /* 0x0000000500067308 */ /* 0x0000660000001400 */
[----:B------:R-:W-:Y:S01]  /*0f70*/  ISETP.GT.U32.AND P0, PT, R0, 0x727fffff, PT ;  /* 0x727fffff0000780c */ /* 0x000fe20003f04070 */
[----:B---3--:R-:W-:-:S12]  /*0f80*/  FFMA R8, R5, 1.2999999523162841797, R18 ;  /* 0x3fa6666605087823 */ /* 0x008fd80000000012 */
[----:B0-----:R-:W-:Y:S05]  /*0f90*/  @!P0 BRA `(.L_x_14) ;  /* 0x0000000000108947 */ /* 0x001fea0003800000 */
[----:B------:R-:W-:Y:S02]  /*0fa0*/  MOV R3, R5 ;  /* 0x0000000500037202 */ /* 0x000fe40000000f00 */
[----:B------:R-:W-:-:S07]  /*0fb0*/  MOV R0, 0xfd0 ;  /* 0x00000fd000007802 */ /* 0x000fce0000000f00 */
[----:B-1----:R-:W-:Y:S05]  /*0fc0*/  CALL.REL.NOINC `($__internal_0_$__cuda_sm20_sqrt_rn_f32_slowpath) ;  /* 0x0000001400687944 */ /* 0x002fea0003c00000 */
[----:B------:R-:W-:Y:S05]  /*0fd0*/  BRA `(.L_x_15) ;  /* 0x0000000000107947 */ /* 0x000fea0003800000 */
.L_x_14:
[----:B-1----:R-:W-:Y:S01]  /*0fe0*/  FMUL.FTZ R11, R5, R6 ;  /* 0x00000006050b7220 */ /* 0x002fe20000410000 */
[----:B------:R-:W-:-:S03]  /*0ff0*/  FMUL.FTZ R3, R6, 0.5 ;  /* 0x3f00000006037820 */ /* 0x000fc60000410000 */
[----:B------:R-:W-:-:S04]  /*1000*/  FFMA R0, -R11, R11, R5 ;  /* 0x0000000b0b007223 */ /* 0x000fc80000000105 */
[----:B------:R-:W-:-:S07]  /*1010*/  FFMA R11, R0, R3, R11 ;  /* 0x00000003000b7223 */ /* 0x000fce000000000b */
.L_x_15:
[----:B------:R-:W-:Y:S05]  /*1020*/  BSYNC.RECONVERGENT B0 ;  /* 0x0000000000007941 */ /* 0x000fea0003800200 */
.L_x_13:
[----:B------:R-:W-:Y:S01]  /*1030*/  FMUL R18, R18, 0.5 ;  /* 0x3f00000012127820 */ /* 0x000fe20000400000 */
[----:B------:R-:W-:Y:S03]  /*1040*/  BSSY.RECONVERGENT B3, `(.L_x_16) ;  /* 0x000001f000037945 */ /* 0x000fe60003800200 */
[C---:B------:R-:W-:Y:S01]  /*1050*/  FMUL R3, |R18|.reuse, 16777216 ;  /* 0x4b80000012037820 */ /* 0x040fe20000400200 */
[C---:B------:R-:W-:Y:S01]  /*1060*/  FSETP.GEU.AND P0, PT, |R18|.reuse, 1.175494350822287508e-38, PT ;  /* 0x008000001200780b */ /* 0x040fe20003f0e200 */
[----:B------:R-:W-:-:S03]  /*1070*/  FADD R7, R18, R18 ;  /* 0x0000001212077221 */ /* 0x000fc60000000000 */
[-C--:B------:R-:W-:Y:S02]  /*1080*/  FSEL R3, R3, |R18|.reuse, !P0 ;  /* 0x4000001203037208 */ /* 0x080fe40004000000 */
[----:B------:R-:W-:Y:S02]  /*1090*/  FSETP.NEU.AND P1, PT, R7, R18, PT ;  /* 0x000000120700720b */ /* 0x000fe40003f2d000 */
[----:B------:R0:W1:Y:S02]  /*10a0*/  MUFU.LG2 R0, R3 ;  /* 0x0000000300007308 */ /* 0x0000640000000c00 */
[----:B0-----:R-:W-:-:S03]  /*10b0*/  MOV R3, 0x40400000 ;  /* 0x4040000000037802 */ /* 0x001fc60000000f00 */
[----:B-1----:R-:W-:Y:S01]  /*10c0*/  @!P0 FADD R0, R0, -24 ;  /* 0xc1c0000000008421 */ /* 0x002fe20000000000 */
[----:B------:R-:W-:-:S03]  /*10d0*/  FSETP.GEU.AND P0, PT, R18, RZ, PT ;  /* 0x000000ff1200720b */ /* 0x000fc60003f0e000 */
[----:B------:R-:W-:-:S04]  /*10e0*/  FMUL R0, R0, -0.6666666865348815918 ;  /* 0xbf2aaaab00007820 */ /* 0x000fc80000400000 */
[----:B------:R-:W0:Y:S02]  /*10f0*/  MUFU.EX2 R5, R0 ;  /* 0x0000000000057308 */ /* 0x000e240000000800 */
[----:B0-----:R-:W-:-:S04]  /*1100*/  FMUL R6, |R18|, R5 ;  /* 0x0000000512067220 */ /* 0x001fc80000400200 */
[----:B------:R-:W-:-:S04]  /*1110*/  FMUL R5, R5, -R6 ;  /* 0x8000000605057220 */ /* 0x000fc80000400000 */
[----:B------:R-:W-:-:S04]  /*1120*/  FFMA R5, R6, R5, 1 ;  /* 0x3f80000006057423 */ /* 0x000fc80000000005 */
[----:B------:R-:W-:-:S04]  /*1130*/  FMUL R5, R5, 0.3333333432674407959 ;  /* 0x3eaaaaab05057820 */ /* 0x000fc80000400000 */
[----:B------:R-:W-:Y:S01]  /*1140*/  FFMA R5, R6, R5, R6 ;  /* 0x0000000506057223 */ /* 0x000fe20000000006 */
[----:B------:R-:W-:-:S04]  /*1150*/  HFMA2 R6, -RZ, RZ, 1.666015625, -0.052093505859375 ;  /* 0x3eaaaaabff067431 */ /* 0x000fc800000001ff */
[----:B------:R-:W-:-:S05]  /*1160*/  @P1 FSEL R7, -R5, R5, !P0 ;  /* 0x0000000505071208 */ /* 0x000fca0004000100 */
[----:B------:R-:W-:Y:S01]  /*1170*/  FMUL R0, R7, R11 ;  /* 0x0000000b07007220 */ /* 0x000fe20000400000 */
[----:B------:R-:W-:-:S03]  /*1180*/  FFMA R3, R6, -R3, 1 ;  /* 0x3f80000006037423 */ /* 0x000fc60000000803 */
[----:B------:R-:W0:Y:S01]  /*1190*/  FCHK P0, R0, 3 ;  /* 0x4040000000007902 */ /* 0x000e220000000000 */
[----:B------:R-:W-:-:S04]  /*11a0*/  FFMA R3, R3, R6, 0.3333333432674407959 ;  /* 0x3eaaaaab03037423 */ /* 0x000fc80000000006 */
[----:B------:R-:W-:-:S04]  /*11b0*/  FFMA R5, R0, R3, RZ ;  /* 0x0000000300057223 */ /* 0x000fc800000000ff */
[----:B------:R-:W-:-:S04]  /*11c0*/  FFMA R6, R5, -3, R0 ;  /* 0xc040000005067823 */ /* 0x000fc80000000000 */
[----:B------:R-:W-:Y:S01]  /*11d0*/  FFMA R3, R3, R6, R5 ;  /* 0x0000000603037223 */ /* 0x000fe20000000005 */
[----:B0-----:R-:W-:Y:S06]  /*11e0*/  @!P0 BRA `(.L_x_17) ;  /* 0x0000000000108947 */ /* 0x001fec0003800000 */
[----:B------:R-:W-:Y:S01]  /*11f0*/  IMAD.MOV.U32 R3, RZ, RZ, 0x40400000 ;  /* 0x40400000ff037424 */ /* 0x000fe200078e00ff */
[----:B------:R-:W-:-:S07]  /*1200*/  MOV R6, 0x1220 ;  /* 0x0000122000067802 */ /* 0x000fce0000000f00 */
[----:B------:R-:W-:Y:S05]  /*1210*/  CALL.REL.NOINC `($__internal_1_$__cuda_sm3x_div_rn_noftz_f32_slowpath) ;  /* 0x00000014002c7944 */ /* 0x000fea0003c00000 */
[----:B------:R-:W-:-:S07]  /*1220*/  MOV R3, R0 ;  /* 0x0000000000037202 */ /* 0x000fce0000000f00 */
.L_x_17:
[----:B------:R-:W-:Y:S05]  /*1230*/  BSYNC.RECONVERGENT B3 ;  /* 0x0000000000037941 */ /* 0x000fea0003800200 */
.L_x_16:
[----:B------:R-:W0:Y:S01]  /*1240*/  MUFU.RCP R0, R3 ;  /* 0x0000000300007308 */ /* 0x000e220000001000 */
[----:B------:R-:W-:Y:S07]  /*1250*/  BSSY.RECONVERGENT B3, `(.L_x_18) ;  /* 0x000000b000037945 */ /* 0x000fee0003800200 */
[----:B------:R-:W1:Y:S01]  /*1260*/  FCHK P0, R8, R3 ;  /* 0x0000000308007302 */ /* 0x000e620000000000 */
[----:B0-----:R-:W-:-:S04]  /*1270*/  FFMA R5, R0, -R3, 1 ;  /* 0x3f80000000057423 */ /* 0x001fc80000000803 */
[----:B------:R-:W-:-:S04]  /*1280*/  FFMA R5, R0, R5, R0 ;  /* 0x0000000500057223 */ /* 0x000fc80000000000 */
[----:B------:R-:W-:-:S04]  /*1290*/  FFMA R0, R8, R5, RZ ;  /* 0x0000000508007223 */ /* 0x000fc800000000ff */
[----:B------:R-:W-:-:S04]  /*12a0*/  FFMA R6, R0, -R3, R8 ;  /* 0x8000000300067223 */ /* 0x000fc80000000008 */
[----:B------:R-:W-:Y:S01]  /*12b0*/  FFMA R0, R5, R6, R0 ;  /* 0x0000000605007223 */ /* 0x000fe20000000000 */
[----:B-1----:R-:W-:Y:S06]  /*12c0*/  @!P0 BRA `(.L_x_19) ;  /* 0x00000000000c8947 */ /* 0x002fec0003800000 */
[----:B------:R-:W-:Y:S02]  /*12d0*/  MOV R0, R8 ;  /* 0x0000000800007202 */ /* 0x000fe40000000f00 */
[----:B------:R-:W-:-:S07]  /*12e0*/  MOV R6, 0x1300 ;  /* 0x0000130000067802 */ /* 0x000fce0000000f00 */
[----:B------:R-:W-:Y:S05]  /*12f0*/  CALL.REL.NOINC `($__internal_1_$__cuda_sm3x_div_rn_noftz_f32_slowpath) ;  /* 0x0000001000f47944 */ /* 0x000fea0003c00000 */
.L_x_19:
[----:B------:R-:W-:Y:S05]  /*1300*/  BSYNC.RECONVERGENT B3 ;  /* 0x0000000000037941 */ /* 0x000fea0003800200 */
.L_x_18:
[----:B------:R-:W-:Y:S01]  /*1310*/  FMUL R3, R0, 0.5 ;  /* 0x3f00000000037820 */ /* 0x000fe20000400000 */
[----:B------:R2:W-:Y:S01]  /*1320*/  STG.E desc[UR14][R12.64], R0 ;  /* 0x000000000c007986 */ /* 0x0005e2000c10190e */
[----:B------:R-:W-:-:S03]  /*1330*/  IMAD.WIDE.U32 R16, R4, 0x4, R16 ;  /* 0x0000000404107825 */ /* 0x000fc600078e0010 */
[----:B------:R2:W-:Y:S01]  /*1340*/  STG.E desc[UR14][R14.64], R3 ;  /* 0x000000030e007986 */ /* 0x0005e2000c10190e */
[----:B------:R-:W-:Y:S05]  /*1350*/  @P2 BRA `(.L_x_20) ;  /* 0xfffffff800d82947 */ /* 0x000fea000383ffff */
.L_x_12:
[----:B------:R-:W-:Y:S05]  /*1360*/  BSYNC.RECONVERGENT B2 ;  /* 0x0000000000027941 */ /* 0x000fea0003800200 */
.L_x_11:
[----:B012---:R-:W0:Y:S01]  /*1370*/  LDC.64 R12, c[0x0][0x388] ;  /* 0x0000e200ff0c7b82 */ /* 0x007e220000000a00 */
[----:B------:R-:W-:Y:S01]  /*1380*/  ISETP.GE.U32.AND P0, PT, R2, 0x3, PT ;  /* 0x000000030200780c */ /* 0x000fe20003f06070 */
[----:B------:R-:W1:Y:S06]  /*1390*/  LDCU UR4, c[0x0][0x380] ;  /* 0x00007000ff0477ac */ /* 0x000e6c0008000800 */
[----:B------:R-:W2:Y:S06]  /*13a0*/  LDC.64 R8, c[0x0][0x390] ;  /* 0x0000e400ff087b82 */ /* 0x000eac0000000a00 */
[----:B-1----:R-:W-:Y:S05]  /*13b0*/  @!P0 EXIT ;  /* 0x000000000000894d */ /* 0x002fea0003800000 */
.L_x_49:
[----:B--2---:R-:W-:-:S05]  /*13c0*/  IMAD.WIDE.U32 R20, R23, 0x4, R8 ;  /* 0x0000000417147825 */ /* 0x004fca00078e0008 */
[----:B------:R-:W2:Y:S01]  /*13d0*/  LDG.E R5, desc[UR14][R20.64] ;  /* 0x0000000e14057981 */ /* 0x000ea2000c1e1900 */
[----:B0-----:R-:W-:-:S05]  /*13e0*/  IMAD.WIDE.U32 R16, R23, 0x4, R12 ;  /* 0x0000000417107825 */ /* 0x001fca00078e000c */
[----:B------:R-:W3:Y:S01]  /*13f0*/  LDG.E R14, desc[UR14][R16.64] ;  /* 0x0000000e100e7981 */ /* 0x000ee2000c1e1900 */
[----:B------:R-:W-:Y:S01]  /*1400*/  BSSY.RECONVERGENT B0, `(.L_x_21) ;  /* 0x000000e000007945 */ /* 0x000fe20003800200 */
        /* <DEDUP_REMOVED lines=9> */
.L_x_22:
[----:B-1----:R-:W-:Y:S01]  /*14a0*/  FMUL.FTZ R11, R5, R6 ;  /* 0x00000006050b7220 */ /* 0x002fe20000410000 */
[----:B------:R-:W-:-:S03]  /*14b0*/  FMUL.FTZ R3, R6, 0.5 ;  /* 0x3f00000006037820 */ /* 0x000fc60000410000 */
[----:B------:R-:W-:-:S04]  /*14c0*/  FFMA R0, -R11, R11, R5 ;  /* 0x0000000b0b007223 */ /* 0x000fc80000000105 */
[----:B------:R-:W-:-:S07]  /*14d0*/  FFMA R11, R0, R3, R11 ;  /* 0x00000003000b7223 */ /* 0x000fce000000000b */
.L_x_23:
[----:B------:R-:W-:Y:S05]  /*14e0*/  BSYNC.RECONVERGENT B0 ;  /* 0x0000000000007941 */ /* 0x000fea0003800200 */
.L_x_21:
        /* <DEDUP_REMOVED lines=8> */
[----:B0-----:R-:W-:-:S03]  /*1570*/  IMAD.MOV.U32 R3, RZ, RZ, 0x3eaaaaab ;  /* 0x3eaaaaabff037424 */ /* 0x001fc600078e00ff */
        /* <DEDUP_REMOVED lines=9> */
[----:B------:R-:W-:-:S04]  /*1610*/  HFMA2 R6, -RZ, RZ, 2.125, 0 ;  /* 0x40400000ff067431 */ /* 0x000fc800000001ff */
        /* <DEDUP_REMOVED lines=9> */
[----:B------:R-:W-:Y:S02]  /*16b0*/  MOV R0, R10 ;  /* 0x0000000a00007202 */ /* 0x000fe40000000f00 */
[----:B------:R-:W-:Y:S02]  /*16c0*/  MOV R3, 0x40400000 ;  /* 0x4040000000037802 */ /* 0x000fe40000000f00 */
[----:B------:R-:W-:-:S07]  /*16d0*/  MOV R6, 0x16f0 ;  /* 0x000016f000067802 */ /* 0x000fce0000000f00 */
[----:B------:R-:W-:Y:S05]  /*16e0*/  CALL.REL.NOINC `($__internal_1_$__cuda_sm3x_div_rn_noftz_f32_slowpath) ;  /* 0x0000000c00f87944 */ /* 0x000fea0003c00000 */
[----:B------:R-:W-:-:S07]  /*16f0*/  MOV R3, R0 ;  /* 0x0000000000037202 */ /* 0x000fce0000000f00 */
.L_x_25:
[----:B------:R-:W-:Y:S05]  /*1700*/  BSYNC.RECONVERGENT B2 ;  /* 0x0000000000027941 */ /* 0x000fea0003800200 */
.L_x_24:
        /* <DEDUP_REMOVED lines=9> */
[----:B------:R-:W-:Y:S01]  /*17a0*/  IMAD.MOV.U32 R0, RZ, RZ, R2 ;  /* 0x000000ffff007224 */ /* 0x000fe200078e0002 */
[----:B------:R-:W-:-:S07]  /*17b0*/  MOV R6, 0x17d0 ;  /* 0x000017d000067802 */ /* 0x000fce0000000f00 */
[----:B------:R-:W-:Y:S05]  /*17c0*/  CALL.REL.NOINC `($__internal_1_$__cuda_sm3x_div_rn_noftz_f32_slowpath) ;  /* 0x0000000c00c07944 */ /* 0x000fea0003c00000 */
.L_x_27:
[----:B------:R-:W-:Y:S05]  /*17d0*/  BSYNC.RECONVERGENT B2 ;  /* 0x0000000000027941 */ /* 0x000fea0003800200 */
.L_x_26:
[----:B------:R-:W-:Y:S01]  /*17e0*/  IADD3 R23, PT, PT, R4, R23, RZ ;  /* 0x0000001704177210 */ /* 0x000fe20007ffe0ff */
[----:B------:R-:W-:Y:S01]  /*17f0*/  FMUL R3, R0, 0.5 ;  /* 0x3f00000000037820 */ /* 0x000fe20000400000 */
[----:B------:R0:W-:Y:S03]  /*1800*/  STG.E desc[UR14][R20.64], R0 ;  /* 0x0000000014007986 */ /* 0x0001e6000c10190e */
[C---:B------:R-:W-:Y:S01]  /*1810*/  IMAD.WIDE.U32 R14, R23.reuse, 0x4, R8 ;  /* 0x00000004170e7825 */ /* 0x040fe200078e0008 */
[----:B------:R0:W-:Y:S04]  /*1820*/  STG.E desc[UR14][R16.64], R3 ;  /* 0x0000000310007986 */ /* 0x0001e8000c10190e */
[----:B------:R-:W2:Y:S01]  /*1830*/  LDG.E R5, desc[UR14][R14.64] ;  /* 0x0000000e0e057981 */ /* 0x000ea2000c1e1900 */
[----:B------:R-:W-:-:S05]  /*1840*/  IMAD.WIDE.U32 R18, R23, 0x4, R12 ;  /* 0x0000000417127825 */ /* 0x000fca00078e000c */
        /* <DEDUP_REMOVED lines=11> */
.L_x_29:
[----:B-1----:R-:W-:Y:S01]  /*1900*/  FMUL.FTZ R11, R5, R6 ;  /* 0x00000006050b7220 */ /* 0x002fe20000410000 */
[----:B------:R-:W-:-:S03]  /*1910*/  FMUL.FTZ R3, R6, 0.5 ;  /* 0x3f00000006037820 */ /* 0x000fc60000410000 */
[----:B------:R-:W-:-:S04]  /*1920*/  FFMA R0, -R11, R11, R5 ;  /* 0x0000000b0b007223 */ /* 0x000fc80000000105 */
[----:B------:R-:W-:-:S07]  /*1930*/  FFMA R11, R0, R3, R11 ;  /* 0x00000003000b7223 */ /* 0x000fce000000000b */
.L_x_30:
[----:B------:R-:W-:Y:S05]  /*1940*/  BSYNC.RECONVERGENT B0 ;  /* 0x0000000000007941 */ /* 0x000fea0003800200 */
.L_x_28:
        /* <DEDUP_REMOVED lines=8> */
[----:B0-----:R-:W-:-:S03]  /*19d0*/  HFMA2 R3, -RZ, RZ, 1.666015625, -0.052093505859375 ;  /* 0x3eaaaaabff037431 */ /* 0x001fc600000001ff */
        /* <DEDUP_REMOVED lines=9> */
[----:B------:R-:W-:-:S04]  /*1a70*/  IMAD.MOV.U32 R6, RZ, RZ, 0x40400000 ;  /* 0x40400000ff067424 */ /* 0x000fc800078e00ff */
[----:B------:R-:W-:Y:S01]  /*1a80*/  @P1 FSEL R7, -R5, R5, !P0 ;  /* 0x0000000505071208 */ /* 0x000fe20004000100 */
[----:B------:R-:W-:-:S04]  /*1a90*/  FFMA R0, R3, -R6, 1 ;  /* 0x3f80000003007423 */ /* 0x000fc80000000806 */
[----:B------:R-:W-:Y:S01]  /*1aa0*/  FMUL R10, R7, R11 ;  /* 0x0000000b070a7220 */ /* 0x000fe20000400000 */
[----:B------:R-:W-:-:S03]  /*1ab0*/  FFMA R0, R0, R3, 0.3333333432674407959 ;  /* 0x3eaaaaab00007423 */ /* 0x000fc60000000003 */
[----:B------:R-:W0:Y:S01]  /*1ac0*/  FCHK P0, R10, 3 ;  /* 0x404000000a007902 */ /* 0x000e220000000000 */
        /* <DEDUP_REMOVED lines=9> */
.L_x_32:
[----:B------:R-:W-:Y:S05]  /*1b60*/  BSYNC.RECONVERGENT B2 ;  /* 0x0000000000027941 */ /* 0x000fea0003800200 */
.L_x_31:
        /* <DEDUP_REMOVED lines=12> */
.L_x_34:
[----:B------:R-:W-:Y:S05]  /*1c30*/  BSYNC.RECONVERGENT B2 ;  /* 0x0000000000027941 */ /* 0x000fea0003800200 */
.L_x_33:
[----:B------:R-:W-:Y:S02]  /*1c40*/  IMAD.IADD R23, R23, 0x1, R4 ;  /* 0x0000000117177824 */ /* 0x000fe400078e0204 */
[----:B------:R-:W-:Y:S01]  /*1c50*/  FMUL R3, R0, 0.5 ;  /* 0x3f00000000037820 */ /* 0x000fe20000400000 */
[----:B------:R0:W-:Y:S01]  /*1c60*/  STG.E desc[UR14][R14.64], R0 ;  /* 0x000000000e007986 */ /* 0x0001e2000c10190e */
[----:B------:R-:W-:-:S03]  /*1c70*/  IMAD.WIDE.U32 R16, R23, 0x4, R8 ;  /* 0x0000000417107825 */ /* 0x000fc600078e0008 */
        /* <DEDUP_REMOVED lines=14> */
.L_x_36:
[----:B-1----:R-:W-:Y:S01]  /*1d60*/  FMUL.FTZ R11, R5, R6 ;  /* 0x00000006050b7220 */ /* 0x002fe20000410000 */
[----:B------:R-:W-:-:S03]  /*1d70*/  FMUL.FTZ R3, R6, 0.5 ;  /* 0x3f00000006037820 */ /* 0x000fc60000410000 */
[----:B------:R-:W-:-:S04]  /*1d80*/  FFMA R0, -R11, R11, R5 ;  /* 0x0000000b0b007223 */ /* 0x000fc80000000105 */
[----:B------:R-:W-:-:S07]  /*1d90*/  FFMA R11, R0, R3, R11 ;  /* 0x00000003000b7223 */ /* 0x000fce000000000b */
.L_x_37:
[----:B------:R-:W-:Y:S05]  /*1da0*/  BSYNC.RECONVERGENT B0 ;  /* 0x0000000000007941 */ /* 0x000fea0003800200 */
.L_x_35:
        /* <DEDUP_REMOVED lines=18> */
[----:B------:R-:W-:-:S04]  /*1ed0*/  MOV R6, 0x40400000 ;  /* 0x4040000000067802 */ /* 0x000fc80000000f00 */
        /* <DEDUP_REMOVED lines=9> */
[----:B------:R-:W-:Y:S01]  /*1f70*/  IMAD.MOV.U32 R0, RZ, RZ, R10 ;  /* 0x000000ffff007224 */ /* 0x000fe200078e000a */
[----:B------:R-:W-:Y:S02]  /*1f80*/  MOV R3, 0x40400000 ;  /* 0x4040000000037802 */ /* 0x000fe40000000f00 */
[----:B------:R-:W-:-:S07]  /*1f90*/  MOV R6, 0x1fb0 ;  /* 0x00001fb000067802 */ /* 0x000fce0000000f00 */
[----:B------:R-:W-:Y:S05]  /*1fa0*/  CALL.REL.NOINC `($__internal_1_$__cuda_sm3x_div_rn_noftz_f32_slowpath) ;  /* 0x0000000400c87944 */ /* 0x000fea0003c00000 */
[----:B------:R-:W-:-:S07]  /*1fb0*/  MOV R3, R0 ;  /* 0x0000000000037202 */ /* 0x000fce0000000f00 */
.L_x_39:
[----:B------:R-:W-:Y:S05]  /*1fc0*/  BSYNC.RECONVERGENT B2 ;  /* 0x0000000000027941 */ /* 0x000fea0003800200 */
.L_x_38:
        /* <DEDUP_REMOVED lines=12> */
.L_x_41:
[----:B------:R-:W-:Y:S05]  /*2090*/  BSYNC.RECONVERGENT B2 ;  /* 0x0000000000027941 */ /* 0x000fea0003800200 */
.L_x_40:
        /* <DEDUP_REMOVED lines=9> */
[C---:B--2---:R-:W-:Y:S01]  /*2130*/  VIADD R2, R5.reuse, 0xf3000000 ;  /* 0xf300000005027836 */ /* 0x044fe20000000000 */
[----:B------:R0:W1:Y:S04]  /*2140*/  MUFU.RSQ R6, R5 ;  /* 0x0000000500067308 */ /* 0x0000680000001400 */
[----:B------:R-:W-:Y:S01]  /*2150*/  ISETP.GT.U32.AND P0, PT, R2, 0x727fffff, PT ;  /* 0x727fffff0200780c */ /* 0x000fe20003f04070 */
[----:B---3--:R-:W-:-:S12]  /*2160*/  FFMA R2, R5, 1.2999999523162841797, R22 ;  /* 0x3fa6666605027823 */ /* 0x008fd80000000016 */
[----:B01----:R-:W-:Y:S05]  /*2170*/  @!P0 BRA `(.L_x_43) ;  /* 0x0000000000108947 */ /* 0x003fea0003800000 */
[----:B------:R-:W-:Y:S02]  /*2180*/  MOV R3, R5 ;  /* 0x0000000500037202 */ /* 0x000fe40000000f00 */
[----:B------:R-:W-:-:S07]  /*2190*/  MOV R0, 0x21b0 ;  /* 0x000021b000007802 */ /* 0x000fce0000000f00 */
[----:B------:R-:W-:Y:S05]  /*21a0*/  CALL.REL.NOINC `($__internal_0_$__cuda_sm20_sqrt_rn_f32_slowpath) ;  /* 0x0000000000f07944 */ /* 0x000fea0003c00000 */
[----:B------:R-:W-:Y:S05]  /*21b0*/  BRA `(.L_x_44) ;  /* 0x0000000000107947 */ /* 0x000fea0003800000 */
.L_x_43:
[----:B------:R-:W-:Y:S01]  /*21c0*/  FMUL.FTZ R11, R5, R6 ;  /* 0x00000006050b7220 */ /* 0x000fe20000410000 */
[----:B------:R-:W-:-:S03]  /*21d0*/  FMUL.FTZ R3, R6, 0.5 ;  /* 0x3f00000006037820 */ /* 0x000fc60000410000 */
[----:B------:R-:W-:-:S04]  /*21e0*/  FFMA R0, -R11, R11, R5 ;  /* 0x0000000b0b007223 */ /* 0x000fc80000000105 */
[----:B------:R-:W-:-:S07]  /*21f0*/  FFMA R11, R0, R3, R11 ;  /* 0x00000003000b7223 */ /* 0x000fce000000000b */
.L_x_44:
[----:B------:R-:W-:Y:S05]  /*2200*/  BSYNC.RECONVERGENT B0 ;  /* 0x0000000000007941 */ /* 0x000fea0003800200 */
.L_x_42:
        /* <DEDUP_REMOVED lines=28> */
[----:B------:R-:W-:Y:S01]  /*23d0*/  MOV R0, R10 ;  /* 0x0000000a00007202 */ /* 0x000fe20000000f00 */
[----:B------:R-:W-:Y:S01]  /*23e0*/  IMAD.MOV.U32 R3, RZ, RZ, 0x40400000 ;  /* 0x40400000ff037424 */ /* 0x000fe200078e00ff */
[----:B------:R-:W-:-:S07]  /*23f0*/  MOV R6, 0x2410 ;  /* 0x0000241000067802 */ /* 0x000fce0000000f00 */
[----:B------:R-:W-:Y:S05]  /*2400*/  CALL.REL.NOINC `($__internal_1_$__cuda_sm3x_div_rn_noftz_f32_slowpath) ;  /* 0x0000000000b07944 */ /* 0x000fea0003c00000 */
[----:B------:R-:W-:-:S07]  /*2410*/  MOV R3, R0 ;  /* 0x0000000000037202 */ /* 0x000fce0000000f00 */
.L_x_46:
[----:B------:R-:W-:Y:S05]  /*2420*/  BSYNC.RECONVERGENT B2 ;  /* 0x0000000000027941 */ /* 0x000fea0003800200 */
.L_x_45:
        /* <DEDUP_REMOVED lines=12> */
.L_x_48:
[----:B------:R-:W-:Y:S05]  /*24f0*/  BSYNC.RECONVERGENT B2 ;  /* 0x0000000000027941 */ /* 0x000fea0003800200 */
.L_x_47:
[----:B------:R-:W-:Y:S01]  /*2500*/  FMUL R3, R0, 0.5 ;  /* 0x3f00000000037820 */ /* 0x000fe20000400000 */
[----:B------:R1:W-:Y:S01]  /*2510*/  STG.E desc[UR14][R14.64], R0 ;  /* 0x000000000e007986 */ /* 0x0003e2000c10190e */
[----:B------:R-:W-:-:S03]  /*2520*/  IADD3 R23, PT, PT, R23, R4, RZ ;  /* 0x0000000417177210 */ /* 0x000fc60007ffe0ff */
[----:B------:R1:W-:Y:S01]  /*2530*/  STG.E desc[UR14][R18.64], R3 ;  /* 0x0000000312007986 */ /* 0x0003e2000c10190e */
[----:B------:R-:W-:-:S13]  /*2540*/  ISETP.GE.AND P0, PT, R23, UR4, PT ;  /* 0x0000000417007c0c */ /* 0x000fda000bf06270 */
[----:B-1----:R-:W-:Y:S05]  /*2550*/  @!P0 BRA `(.L_x_49) ;  /* 0xffffffec00988947 */ /* 0x002fea000383ffff */
[----:B------:R-:W-:Y:S05]  /*2560*/  EXIT ;  /* 0x000000000000794d */ /* 0x000fea0003800000 */
        .weak           $__internal_0_$__cuda_sm20_sqrt_rn_f32_slowpath
        .type           $__internal_0_$__cuda_sm20_sqrt_rn_f32_slowpath,@function
        .size           $__internal_0_$__cuda_sm20_sqrt_rn_f32_slowpath,($__internal_1_$__cuda_sm3x_div_rn_noftz_f32_slowpath - $__internal_0_$__cuda_sm20_sqrt_rn_f32_slowpath)
$__internal_0_$__cuda_sm20_sqrt_rn_f32_slowpath:
[----:B------:R-:W-:-:S13]  /*2570*/  LOP3.LUT P0, RZ, R3, 0x7fffffff, RZ, 0xc0, !PT ;  /* 0x7fffffff03ff7812 */ /* 0x000fda000780c0ff */
[----:B------:R-:W-:Y:S01]  /*2580*/  @!P0 MOV R11, R3 ;  /* 0x00000003000b8202 */ /* 0x000fe20000000f00 */
[----:B------:R-:W-:Y:S06]  /*2590*/  @!P0 BRA `(.L_x_50) ;  /* 0x0000000000408947 */ /* 0x000fec0003800000 */
[----:B------:R-:W-:-:S13]  /*25a0*/  FSETP.GEU.FTZ.AND P0, PT, R3, RZ, PT ;  /* 0x000000ff0300720b */ /* 0x000fda0003f1e000 */
[----:B------:R-:W-:Y:S01]  /*25b0*/  @!P0 IMAD.MOV.U32 R11, RZ, RZ, 0x7fffffff ;  /* 0x7fffffffff0b8424 */ /* 0x000fe200078e00ff */
[----:B------:R-:W-:Y:S06]  /*25c0*/  @!P0 BRA `(.L_x_50) ;  /* 0x0000000000348947 */ /* 0x000fec0003800000 */
[----:B------:R-:W-:-:S13]  /*25d0*/  FSETP.GTU.FTZ.AND P0, PT, |R3|, +INF , PT ;  /* 0x7f8000000300780b */ /* 0x000fda0003f1c200 */
[----:B------:R-:W-:Y:S01]  /*25e0*/  @P0 FADD.FTZ R11, R3, 1 ;  /* 0x3f800000030b0421 */ /* 0x000fe20000010000 */
[----:B------:R-:W-:Y:S06]  /*25f0*/  @P0 BRA `(.L_x_50) ;  /* 0x0000000000280947 */ /* 0x000fec0003800000 */
[----:B------:R-:W-:-:S13]  /*2600*/  FSETP.NEU.FTZ.AND P0, PT, |R3|, +INF , PT ;  /* 0x7f8000000300780b */ /* 0x000fda0003f1d200 */
[----:B------:R-:W-:Y:S01]  /*2610*/  @P0 FFMA R10, R3, 1.84467440737095516160e+19, RZ ;  /* 0x5f800000030a0823 */ /* 0x000fe200000000ff */
[----:B------:R-:W-:-:S03]  /*2620*/  @!P0 MOV R11, R3 ;  /* 0x00000003000b8202 */ /* 0x000fc60000000f00 */
[----:B------:R-:W0:Y:S02]  /*2630*/  @P0 MUFU.RSQ R5, R10 ;  /* 0x0000000a00050308 */ /* 0x000e240000001400 */
[----:B0-----:R-:W-:Y:S01]  /*2640*/  @P0 FMUL.FTZ R7, R10, R5 ;  /* 0x000000050a070220 */ /* 0x001fe20000410000 */
[----:B------:R-:W-:-:S03]  /*2650*/  @P0 FMUL.FTZ R5, R5, 0.5 ;  /* 0x3f00000005050820 */ /* 0x000fc60000410000 */
[----:B------:R-:W-:-:S04]  /*2660*/  @P0 FADD.FTZ R6, -R7, -RZ ;  /* 0x800000ff07060221 */ /* 0x000fc80000010100 */
[----:B------:R-:W-:-:S04]  /*2670*/  @P0 FFMA R6, R7, R6, R10 ;  /* 0x0000000607060223 */ /* 0x000fc8000000000a */
[----:B------:R-:W-:-:S04]  /*2680*/  @P0 FFMA R5, R6, R5, R7 ;  /* 0x0000000506050223 */ /* 0x000fc80000000007 */
[----:B------:R-:W-:-:S07]  /*2690*/  @P0 FMUL.FTZ R11, R5, 2.3283064365386962891e-10 ;  /* 0x2f800000050b0820 */ /* 0x000fce0000410000 */
.L_x_50:
[----:B------:R-:W-:Y:S01]  /*26a0*/  HFMA2 R7, -RZ, RZ, 0, 0 ;  /* 0x00000000ff077431 */ /* 0x000fe200000001ff */
[----:B------:R-:W-:-:S04]  /*26b0*/  MOV R6, R0 ;  /* 0x0000000000067202 */ /* 0x000fc80000000f00 */
[----:B------:R-:W-:Y:S05]  /*26c0*/  RET.REL.NODEC R6 `(_Z3addiPfS_) ;  /* 0xffffffd8064c7950 */ /* 0x000fea0003c3ffff */
        .weak           $__internal_1_$__cuda_sm3x_div_rn_noftz_f32_slowpath
        .type           $__internal_1_$__cuda_sm3x_div_rn_noftz_f32_slowpath,@function
        .size           $__internal_1_$__cuda_sm3x_div_rn_noftz_f32_slowpath,(.L_x_64 - $__internal_1_$__cuda_sm3x_div_rn_noftz_f32_slowpath)
$__internal_1_$__cuda_sm3x_div_rn_noftz_f32_slowpath:
[----:B------:R-:W-:Y:S01]  /*26d0*/  SHF.R.U32.HI R5, RZ, 0x17, R3 ;  /* 0x00000017ff057819 */ /* 0x000fe20000011603 */
[----:B------:R-:W-:Y:S01]  /*26e0*/  BSSY.RECONVERGENT B0, `(.L_x_51) ;  /* 0x0000062000007945 */ /* 0x000fe20003800200 */
[----:B------:R-:W-:Y:S02]  /*26f0*/  SHF.R.U32.HI R10, RZ, 0x17, R0 ;  /* 0x00000017ff0a7819 */ /* 0x000fe40000011600 */
[----:B------:R-:W-:Y:S02]  /*2700*/  LOP3.LUT R5, R5, 0xff, RZ, 0xc0, !PT ;  /* 0x000000ff05057812 */ /* 0x000fe400078ec0ff */
[----:B------:R-:W-:Y:S02]  /*2710*/  LOP3.LUT R10, R10, 0xff, RZ, 0xc0, !PT ;  /* 0x000000ff0a0a7812 */ /* 0x000fe400078ec0ff */
[----:B------:R-:W-:-:S03]  /*2720*/  IADD3 R11, PT, PT, R5, -0x1, RZ ;  /* 0xffffffff050b7810 */ /* 0x000fc60007ffe0ff */
[----:B------:R-:W-:Y:S01]  /*2730*/  VIADD R22, R10, 0xffffffff ;  /* 0xffffffff0a167836 */ /* 0x000fe20000000000 */
[----:B------:R-:W-:-:S04]  /*2740*/  ISETP.GT.U32.AND P0, PT, R11, 0xfd, PT ;  /* 0x000000fd0b00780c */ /* 0x000fc80003f04070 */
[----:B------:R-:W-:-:S13]  /*2750*/  ISETP.GT.U32.OR P0, PT, R22, 0xfd, P0 ;  /* 0x000000fd1600780c */ /* 0x000fda0000704470 */
[----:B------:R-:W-:Y:S01]  /*2760*/  @!P0 MOV R7, RZ ;  /* 0x000000ff00078202 */ /* 0x000fe20000000f00 */
[----:B------:R-:W-:Y:S06]  /*2770*/  @!P0 BRA `(.L_x_52) ;  /* 0x00000000005c8947 */ /* 0x000fec0003800000 */
[----:B------:R-:W-:Y:S02]  /*2780*/  FSETP.GTU.FTZ.AND P0, PT, |R0|, +INF , PT ;  /* 0x7f8000000000780b */ /* 0x000fe40003f1c200 */
[----:B------:R-:W-:-:S04]  /*2790*/  FSETP.GTU.FTZ.AND P1, PT, |R3|, +INF , PT ;  /* 0x7f8000000300780b */ /* 0x000fc80003f3c200 */
[----:B------:R-:W-:-:S13]  /*27a0*/  PLOP3.LUT P0, PT, P0, P1, PT, 0xf8, 0x8f ;  /* 0x00000000008f781c */ /* 0x000fda0000703f70 */
[----:B------:R-:W-:Y:S05]  /*27b0*/  @P0 BRA `(.L_x_53) ;  /* 0x00000004004c0947 */ /* 0x000fea0003800000 */
[----:B------:R-:W-:-:S13]  /*27c0*/  LOP3.LUT P0, RZ, R3, 0x7fffffff, R0, 0xc8, !PT ;  /* 0x7fffffff03ff7812 */ /* 0x000fda000780c800 */
[----:B------:R-:W-:Y:S05]  /*27d0*/  @!P0 BRA `(.L_x_54) ;  /* 0x00000004003c8947 */ /* 0x000fea0003800000 */
[C---:B------:R-:W-:Y:S02]  /*27e0*/  FSETP.NEU.FTZ.AND P3, PT, |R0|.reuse, +INF , PT ;  /* 0x7f8000000000780b */ /* 0x040fe40003f7d200 */
[----:B------:R-:W-:Y:S02]  /*27f0*/  FSETP.NEU.FTZ.AND P1, PT, |R3|, +INF , PT ;  /* 0x7f8000000300780b */ /* 0x000fe40003f3d200 */
[----:B------:R-:W-:-:S11]  /*2800*/  FSETP.NEU.FTZ.AND P0, PT, |R0|, +INF , PT ;  /* 0x7f8000000000780b */ /* 0x000fd60003f1d200 */
[----:B------:R-:W-:Y:S05]  /*2810*/  @!P1 BRA !P3, `(.L_x_54) ;  /* 0x00000004002c9947 */ /* 0x000fea0005800000 */
[----:B------:R-:W-:-:S04]  /*2820*/  LOP3.LUT P3, RZ, R0, 0x7fffffff, RZ, 0xc0, !PT ;  /* 0x7fffffff00ff7812 */ /* 0x000fc8000786c0ff */
[----:B------:R-:W-:-:S13]  /*2830*/  PLOP3.LUT P1, PT, P1, P3, PT, 0x2f, 0xf2 ;  /* 0x0000000000f2781c */ /* 0x000fda0000f26577 */
[----:B------:R-:W-:Y:S05]  /*2840*/  @P1 BRA `(.L_x_55) ;  /* 0x0000000400181947 */ /* 0x000fea0003800000 */
[----:B------:R-:W-:-:S04]  /*2850*/  LOP3.LUT P1, RZ, R3, 0x7fffffff, RZ, 0xc0, !PT ;  /* 0x7fffffff03ff7812 */ /* 0x000fc8000782c0ff */
[----:B------:R-:W-:-:S13]  /*2860*/  PLOP3.LUT P0, PT, P0, P1, PT, 0x2f, 0xf2 ;  /* 0x0000000000f2781c */ /* 0x000fda0000702577 */
[----:B------:R-:W-:Y:S05]  /*2870*/  @P0 BRA `(.L_x_56) ;  /* 0x0000000400000947 */ /* 0x000fea0003800000 */
[----:B------:R-:W-:Y:S02]  /*2880*/  ISETP.GE.AND P0, PT, R22, RZ, PT ;  /* 0x000000ff1600720c */ /* 0x000fe40003f06270 */
[----:B------:R-:W-:-:S11]  /*2890*/  ISETP.GE.AND P1, PT, R11, RZ, PT ;  /* 0x000000ff0b00720c */ /* 0x000fd60003f26270 */
[----:B------:R-:W-:Y:S01]  /*28a0*/  @P0 MOV R7, RZ ;  /* 0x000000ff00070202 */ /* 0x000fe20000000f00 */
[----:B------:R-:W-:Y:S01]  /*28b0*/  @!P0 FFMA R0, R0, 1.84467440737095516160e+19, RZ ;  /* 0x5f80000000008823 */ /* 0x000fe200000000ff */
[----:B------:R-:W-:Y:S01]  /*28c0*/  @!P0 MOV R7, 0xffffffc0 ;  /* 0xffffffc000078802 */ /* 0x000fe20000000f00 */
[----:B------:R-:W-:-:S03]  /*28d0*/  @!P1 FFMA R3, R3, 1.84467440737095516160e+19, RZ ;  /* 0x5f80000003039823 */ /* 0x000fc600000000ff */
[----:B------:R-:W-:-:S07]  /*28e0*/  @!P1 IADD3 R7, PT, PT, R7, 0x40, RZ ;  /* 0x0000004007079810 */ /* 0x000fce0007ffe0ff */
.L_x_52:
[----:B------:R-:W-:Y:S01]  /*28f0*/  LEA R22, R5, 0xc0800000, 0x17 ;  /* 0xc080000005167811 */ /* 0x000fe200078eb8ff */
[----:B------:R-:W-:Y:S01]  /*2900*/  BSSY.RECONVERGENT B1, `(.L_x_57) ;  /* 0x0000036000017945 */ /* 0x000fe20003800200 */
[----:B------:R-:W-:-:S03]  /*2910*/  IADD3 R10, PT, PT, R10, -0x7f, RZ ;  /* 0xffffff810a0a7810 */ /* 0x000fc60007ffe0ff */
[----:B------:R-:W-:Y:S02]  /*2920*/  IMAD.IADD R25, R3, 0x1, -R22 ;  /* 0x0000000103197824 */ /* 0x000fe400078e0a16 */
[C---:B------:R-:W-:Y:S01]  /*2930*/  IMAD R0, R10.reuse, -0x800000, R0 ;  /* 0xff8000000a007824 */ /* 0x040fe200078e0200 */
[----:B------:R-:W-:Y:S01]  /*2940*/  IADD3 R10, PT, PT, R10, 0x7f, -R5 ;  /* 0x0000007f0a0a7810 */ /* 0x000fe20007ffe805 */
[----:B------:R-:W0:Y:S01]  /*2950*/  MUFU.RCP R3, R25 ;  /* 0x0000001900037308 */ /* 0x000e220000001000 */
[----:B------:R-:W-:Y:S02]  /*2960*/  FADD.FTZ R11, -R25, -RZ ;  /* 0x800000ff190b7221 */ /* 0x000fe40000010100 */
[----:B------:R-:W-:Y:S02]  /*2970*/  IADD3 R7, PT, PT, R10, R7, RZ ;  /* 0x000000070a077210 */ /* 0x000fe40007ffe0ff */
[----:B0-----:R-:W-:-:S04]  /*2980*/  FFMA R22, R3, R11, 1 ;  /* 0x3f80000003167423 */ /* 0x001fc8000000000b */
[----:B------:R-:W-:-:S04]  /*2990*/  FFMA R3, R3, R22, R3 ;  /* 0x0000001603037223 */ /* 0x000fc80000000003 */
[----:B------:R-:W-:-:S04]  /*29a0*/  FFMA R22, R0, R3, RZ ;  /* 0x0000000300167223 */ /* 0x000fc800000000ff */
[----:B------:R-:W-:-:S04]  /*29b0*/  FFMA R24, R11, R22, R0 ;  /* 0x000000160b187223 */ /* 0x000fc80000000000 */
[----:B------:R-:W-:-:S04]  /*29c0*/  FFMA R24, R3, R24, R22 ;  /* 0x0000001803187223 */ /* 0x000fc80000000016 */
[----:B------:R-:W-:-:S04]  /*29d0*/  FFMA R11, R11, R24, R0 ;  /* 0x000000180b0b7223 */ /* 0x000fc80000000000 */
[----:B------:R-:W-:-:S05]  /*29e0*/  FFMA R0, R3, R11, R24 ;  /* 0x0000000b03007223 */ /* 0x000fca0000000018 */
[----:B------:R-:W-:-:S04]  /*29f0*/  SHF.R.U32.HI R5, RZ, 0x17, R0 ;  /* 0x00000017ff057819 */ /* 0x000fc80000011600 */
[----:B------:R-:W-:-:S04]  /*2a00*/  LOP3.LUT R10, R5, 0xff, RZ, 0xc0, !PT ;  /* 0x000000ff050a7812 */ /* 0x000fc800078ec0ff */
[----:B------:R-:W-:-:S04]  /*2a10*/  IADD3 R5, PT, PT, R10, R7, RZ ;  /* 0x000000070a057210 */ /* 0x000fc80007ffe0ff */
[----:B------:R-:W-:-:S04]  /*2a20*/  IADD3 R10, PT, PT, R5, -0x1, RZ ;  /* 0xffffffff050a7810 */ /* 0x000fc80007ffe0ff */
[----:B------:R-:W-:-:S13]  /*2a30*/  ISETP.GE.U32.AND P0, PT, R10, 0xfe, PT ;  /* 0x000000fe0a00780c */ /* 0x000fda0003f06070 */
[----:B------:R-:W-:Y:S05]  /*2a40*/  @!P0 BRA `(.L_x_58) ;  /* 0x0000000000808947 */ /* 0x000fea0003800000 */
[----:B------:R-:W-:-:S13]  /*2a50*/  ISETP.GT.AND P0, PT, R5, 0xfe, PT ;  /* 0x000000fe0500780c */ /* 0x000fda0003f04270 */
[----:B------:R-:W-:Y:S05]  /*2a60*/  @P0 BRA `(.L_x_59) ;  /* 0x00000000006c0947 */ /* 0x000fea0003800000 */
[----:B------:R-:W-:-:S13]  /*2a70*/  ISETP.GE.AND P0, PT, R5, 0x1, PT ;  /* 0x000000010500780c */ /* 0x000fda0003f06270 */
[----:B------:R-:W-:Y:S05]  /*2a80*/  @P0 BRA `(.L_x_60) ;  /* 0x0000000000740947 */ /* 0x000fea0003800000 */
[----:B------:R-:W-:Y:S02]  /*2a90*/  ISETP.GE.AND P0, PT, R5, -0x18, PT ;  /* 0xffffffe80500780c */ /* 0x000fe40003f06270 */
[----:B------:R-:W-:-:S11]  /*2aa0*/  LOP3.LUT R0, R0, 0x80000000, RZ, 0xc0, !PT ;  /* 0x8000000000007812 */ /* 0x000fd600078ec0ff */
[----:B------:R-:W-:Y:S05]  /*2ab0*/  @!P0 BRA `(.L_x_60) ;  /* 0x0000000000688947 */ /* 0x000fea0003800000 */
[CCC-:B------:R-:W-:Y:S01]  /*2ac0*/  FFMA.RZ R7, R3.reuse, R11.reuse, R24.reuse ;  /* 0x0000000b03077223 */ /* 0x1c0fe2000000c018 */
[CCC-:B------:R-:W-:Y:S01]  /*2ad0*/  FFMA.RP R10, R3.reuse, R11.reuse, R24.reuse ;  /* 0x0000000b030a7223 */ /* 0x1c0fe20000008018 */
[----:B------:R-:W-:Y:S01]  /*2ae0*/  FFMA.RM R11, R3, R11, R24 ;  /* 0x0000000b030b7223 */ /* 0x000fe20000004018 */
[C---:B------:R-:W-:Y:S01]  /*2af0*/  VIADD R3, R5.reuse, 0x20 ;  /* 0x0000002005037836 */ /* 0x040fe20000000000 */
[----:B------:R-:W-:Y:S02]  /*2b00*/  ISETP.NE.AND P3, PT, R5, RZ, PT ;  /* 0x000000ff0500720c */ /* 0x000fe40003f65270 */
[----:B------:R-:W-:Y:S02]  /*2b10*/  LOP3.LUT R7, R7, 0x7fffff, RZ, 0xc0, !PT ;  /* 0x007fffff07077812 */ /* 0x000fe400078ec0ff */
[----:B------:R-:W-:Y:S02]  /*2b20*/  ISETP.NE.AND P1, PT, R5, RZ, PT ;  /* 0x000000ff0500720c */ /* 0x000fe40003f25270 */
[----:B------:R-:W-:-:S02]  /*2b30*/  LOP3.LUT R22, R7, 0x800000, RZ, 0xfc, !PT ;  /* 0x0080000007167812 */ /* 0x000fc400078efcff */
[----:B------:R-:W-:Y:S02]  /*2b40*/  IADD3 R5, PT, PT, -R5, RZ, RZ ;  /* 0x000000ff05057210 */ /* 0x000fe40007ffe1ff */
[----:B------:R-:W-:Y:S02]  /*2b50*/  SHF.L.U32 R3, R22, R3, RZ ;  /* 0x0000000316037219 */ /* 0x000fe400000006ff */
[----:B------:R-:W-:Y:S02]  /*2b60*/  FSETP.NEU.FTZ.AND P0, PT, R10, R11, PT ;  /* 0x0000000b0a00720b */ /* 0x000fe40003f1d000 */
[----:B------:R-:W-:Y:S02]  /*2b70*/  SEL R5, R5, RZ, P3 ;  /* 0x000000ff05057207 */ /* 0x000fe40001800000 */
[----:B------:R-:W-:Y:S02]  /*2b80*/  ISETP.NE.AND P1, PT, R3, RZ, P1 ;  /* 0x000000ff0300720c */ /* 0x000fe40000f25270 */
[----:B------:R-:W-:-:S02]  /*2b90*/  SHF.R.U32.HI R22, RZ, R5, R22 ;  /* 0x00000005ff167219 */ /* 0x000fc40000011616 */
[----:B------:R-:W-:Y:S02]  /*2ba0*/  PLOP3.LUT P0, PT, P0, P1, PT, 0xf8, 0x8f ;  /* 0x00000000008f781c */ /* 0x000fe40000703f70 */
[----:B------:R-:W-:Y:S02]  /*2bb0*/  SHF.R.U32.HI R5, RZ, 0x1, R22 ;  /* 0x00000001ff057819 */ /* 0x000fe40000011616 */
[----:B------:R-:W-:-:S04]  /*2bc0*/  SEL R10, RZ, 0x1, !P0 ;  /* 0x00000001ff0a7807 */ /* 0x000fc80004000000 */
[----:B------:R-:W-:-:S04]  /*2bd0*/  LOP3.LUT R3, R10, 0x1, R5, 0xf8, !PT ;  /* 0x000000010a037812 */ /* 0x000fc800078ef805 */
[----:B------:R-:W-:-:S04]  /*2be0*/  LOP3.LUT R22, R3, R22, RZ, 0xc0, !PT ;  /* 0x0000001603167212 */ /* 0x000fc800078ec0ff */
[----:B------:R-:W-:-:S04]  /*2bf0*/  IADD3 R5, PT, PT, R5, R22, RZ ;  /* 0x0000001605057210 */ /* 0x000fc80007ffe0ff */
[----:B------:R-:W-:Y:S01]  /*2c00*/  LOP3.LUT R0, R5, R0, RZ, 0xfc, !PT ;  /* 0x0000000005007212 */ /* 0x000fe200078efcff */
[----:B------:R-:W-:Y:S06]  /*2c10*/  BRA `(.L_x_60) ;  /* 0x0000000000107947 */ /* 0x000fec0003800000 */
.L_x_59:
[----:B------:R-:W-:-:S04]  /*2c20*/  LOP3.LUT R0, R0, 0x80000000, RZ, 0xc0, !PT ;  /* 0x8000000000007812 */ /* 0x000fc800078ec0ff */
[----:B------:R-:W-:Y:S01]  /*2c30*/  LOP3.LUT R0, R0, 0x7f800000, RZ, 0xfc, !PT ;  /* 0x7f80000000007812 */ /* 0x000fe200078efcff */
[----:B------:R-:W-:Y:S06]  /*2c40*/  BRA `(.L_x_60) ;  /* 0x0000000000047947 */ /* 0x000fec0003800000 */
.L_x_58:
[----:B------:R-:W-:-:S07]  /*2c50*/  LEA R0, R7, R0, 0x17 ;  /* 0x0000000007007211 */ /* 0x000fce00078eb8ff */
.L_x_60:
[----:B------:R-:W-:Y:S05]  /*2c60*/  BSYNC.RECONVERGENT B1 ;  /* 0x0000000000017941 */ /* 0x000fea0003800200 */
.L_x_57:
[----:B------:R-:W-:Y:S05]  /*2c70*/  BRA `(.L_x_61) ;  /* 0x0000000000207947 */ /* 0x000fea0003800000 */
.L_x_56:
[----:B------:R-:W-:-:S04]  /*2c80*/  LOP3.LUT R0, R3, 0x80000000, R0, 0x48, !PT ;  /* 0x8000000003007812 */ /* 0x000fc800078e4800 */
[----:B------:R-:W-:Y:S01]  /*2c90*/  LOP3.LUT R0, R0, 0x7f800000, RZ, 0xfc, !PT ;  /* 0x7f80000000007812 */ /* 0x000fe200078efcff */
[----:B------:R-:W-:Y:S06]  /*2ca0*/  BRA `(.L_x_61) ;  /* 0x0000000000147947 */ /* 0x000fec0003800000 */
.L_x_55:
[----:B------:R-:W-:Y:S01]  /*2cb0*/  LOP3.LUT R0, R3, 0x80000000, R0, 0x48, !PT ;  /* 0x8000000003007812 */ /* 0x000fe200078e4800 */
[----:B------:R-:W-:Y:S06]  /*2cc0*/  BRA `(.L_x_61) ;  /* 0x00000000000c7947 */ /* 0x000fec0003800000 */
.L_x_54:
[----:B------:R-:W0:Y:S01]  /*2cd0*/  MUFU.RSQ R0, -QNAN ;  /* 0xffc0000000007908 */ /* 0x000e220000001400 */
[----:B------:R-:W-:Y:S05]  /*2ce0*/  BRA `(.L_x_61) ;  /* 0x0000000000047947 */ /* 0x000fea0003800000 */
.L_x_53:
[----:B------:R-:W-:-:S07]  /*2cf0*/  FADD.FTZ R0, R0, R3 ;  /* 0x0000000300007221 */ /* 0x000fce0000010000 */
.L_x_61:
[----:B------:R-:W-:Y:S05]  /*2d00*/  BSYNC.RECONVERGENT B0 ;  /* 0x0000000000007941 */ /* 0x000fea0003800200 */
.L_x_51:
[----:B------:R-:W-:-:S04]  /*2d10*/  HFMA2 R7, -RZ, RZ, 0, 0 ;  /* 0x00000000ff077431 */ /* 0x000fc800000001ff */
[----:B0-----:R-:W-:Y:S05]  /*2d20*/  RET.REL.NODEC R6 `(_Z3addiPfS_) ;  /* 0xffffffd006b47950 */ /* 0x001fea0003c3ffff */
.L_x_62:
[----:B------:R-:W-:-:S00]  /*2d30*/  BRA `(.L_x_62) ;  /* 0xfffffffc00fc7947 */ /* 0x000fc0000383ffff */
[----:B------:R-:W-:-:S00]  /*2d40*/  NOP ;  /* 0x0000000000007918 */ /* 0x000fc00000000000 */
        /* <DEDUP_REMOVED lines=11> */
.L_x_64:


//--------------------- .nv.shared.reserved.0     --------------------------
	.section	.nv.shared.reserved.0,"aw",@nobits
	.weak		__nv_reservedSMEM_offset_0_alias
	.size		__nv_reservedSMEM_offset_0_alias, 0, 64
	.other		__nv_reservedSMEM_offset_0_alias,@"STO_CUDA_RESERVED_SHARED STV_DEFAULT"
__nv_reservedSMEM_offset_0_alias:
	.zero		0
	.zero		64


//--------------------- .nv.constant0._Z3addiPfS_ --------------------------
	.section	.nv.constant0._Z3addiPfS_,"a",@progbits
	.sectionflags	@""
	.align	4
.nv.constant0._Z3addiPfS_:
	.zero		920


//--------------------- SYMBOLS --------------------------

	.type		.nv.reservedSmem.offset0,@object
	.size		.nv.reservedSmem.offset0,0x4
